	.target	sm_90a

	.elftype	@"ET_EXEC"


//--------------------- .note.nv.tkinfo           --------------------------
	.section	.note.nv.tkinfo,"",@"SHT_NOTE"
	.sectionflags	@"SHF_NOTE_NV_TKINFO"
	.tkinfo
        /*0018*/ 	.word	0x00000002
        /*0030*/ 	.string	""
        /*0030*/ 	.string	"ptxas"
        /*0030*/ 	.string	"Cuda compilation tools, release 13.0, V13.0.88"
        /*0030*/ 	.string	"Build cuda_13.0.r13.0/compiler.36424714_0"
        /*0030*/ 	.string	"-arch sm_90a -m 64 "



//--------------------- .note.nv.cuinfo           --------------------------
	.section	.note.nv.cuinfo,"",@"SHT_NOTE"
	.sectionflags	@"SHF_NOTE_NV_CUINFO"
        /*0018*/ 	.short	0x0002
        /*001a*/ 	.short	0x005a
        /*001c*/ 	.short	0x0082
	.zero		2


//--------------------- .nv.info                  --------------------------
	.section	.nv.info,"",@"SHT_CUDA_INFO"
	.align	4


	//----- nvinfo : EIATTR_REGCOUNT
	.align		4
        /*0000*/ 	.byte	0x04, 0x2f
        /*0002*/ 	.short	(.L_15 - .L_14)
	.align		4
.L_14:
        /*0004*/ 	.word	index@(_ZN7cutlass13device_kernelINS_4gemm6kernel13GemmUniversalIN4cute5tupleIJiiiiEEENS1_10collective13CollectiveMmaINS1_34MainloopSm90TmaGmmaWarpSpecializedILi3ENS5_IJNS4_1CILi1EEESB_SB_EEENS1_35KernelTmaWarpSpecializedCooperativeEEENS5_IJNSA_ILi128EEENSA_ILi64EEESF_EEEaNS5_IJlSB_lEEEaSI_NS4_8TiledMMAINS4_8MMA_AtomIJNS4_4SM904GMMA26MMA_64x64x32_S32S8S8_SS_TNEEEENS4_6LayoutINS5_IJNSA_ILi2EEESB_SB_EEENS5_IJSB_NSA_ILi0EEESS_EEEEENS5_IJNS4_10UnderscoreESV_SV_EEEEENS4_13SM90_TMA_LOADENS4_14ComposedLayoutINS4_7SwizzleILi3ELi4ELi3EEENS4_18smem_ptr_flag_bitsILi8EEENSP_INS5_IJNSA_ILi8EEESF_EEENS5_IJSF_SB_EEEEEEEvNS4_8identityESY_S18_vS19_EENS_8epilogue10collective6detail29Sm90TmaWarpSpecializedAdapterINS1C_15DefaultEpilogueIaSI_SI_NS1B_6thread17LinearCombinationIaLi1EiiLNS1G_9ScaleType4KindE0ELNS_15FloatRoundStyleE2EaEENS1_15EpilogueDefaultEEEEEvvEEEEvNT_6ParamsE)
        /*0008*/ 	.word	0x000000a8


	//----- nvinfo : EIATTR_FRAME_SIZE
	.align		4
.L_15:
        /*000c*/ 	.byte	0x04, 0x11
        /*000e*/ 	.short	(.L_17 - .L_16)
	.align		4
.L_16:
        /*0010*/ 	.word	index@(_ZN7cutlass13device_kernelINS_4gemm6kernel13GemmUniversalIN4cute5tupleIJiiiiEEENS1_10collective13CollectiveMmaINS1_34MainloopSm90TmaGmmaWarpSpecializedILi3ENS5_IJNS4_1CILi1EEESB_SB_EEENS1_35KernelTmaWarpSpecializedCooperativeEEENS5_IJNSA_ILi128EEENSA_ILi64EEESF_EEEaNS5_IJlSB_lEEEaSI_NS4_8TiledMMAINS4_8MMA_AtomIJNS4_4SM904GMMA26MMA_64x64x32_S32S8S8_SS_TNEEEENS4_6LayoutINS5_IJNSA_ILi2EEESB_SB_EEENS5_IJSB_NSA_ILi0EEESS_EEEEENS5_IJNS4_10UnderscoreESV_SV_EEEEENS4_13SM90_TMA_LOADENS4_14ComposedLayoutINS4_7SwizzleILi3ELi4ELi3EEENS4_18smem_ptr_flag_bitsILi8EEENSP_INS5_IJNSA_ILi8EEESF_EEENS5_IJSF_SB_EEEEEEEvNS4_8identityESY_S18_vS19_EENS_8epilogue10collective6detail29Sm90TmaWarpSpecializedAdapterINS1C_15DefaultEpilogueIaSI_SI_NS1B_6thread17LinearCombinationIaLi1EiiLNS1G_9ScaleType4KindE0ELNS_15FloatRoundStyleE2EaEENS1_15EpilogueDefaultEEEEEvvEEEEvNT_6ParamsE)
        /*0014*/ 	.word	0x00000000


	//----- nvinfo : EIATTR_MIN_STACK_SIZE
	.align		4
.L_17:
        /*0018*/ 	.byte	0x04, 0x12
        /*001a*/ 	.short	(.L_19 - .L_18)
	.align		4
.L_18:
        /*001c*/ 	.word	index@(_ZN7cutlass13device_kernelINS_4gemm6kernel13GemmUniversalIN4cute5tupleIJiiiiEEENS1_10collective13CollectiveMmaINS1_34MainloopSm90TmaGmmaWarpSpecializedILi3ENS5_IJNS4_1CILi1EEESB_SB_EEENS1_35KernelTmaWarpSpecializedCooperativeEEENS5_IJNSA_ILi128EEENSA_ILi64EEESF_EEEaNS5_IJlSB_lEEEaSI_NS4_8TiledMMAINS4_8MMA_AtomIJNS4_4SM904GMMA26MMA_64x64x32_S32S8S8_SS_TNEEEENS4_6LayoutINS5_IJNSA_ILi2EEESB_SB_EEENS5_IJSB_NSA_ILi0EEESS_EEEEENS5_IJNS4_10UnderscoreESV_SV_EEEEENS4_13SM90_TMA_LOADENS4_14ComposedLayoutINS4_7SwizzleILi3ELi4ELi3EEENS4_18smem_ptr_flag_bitsILi8EEENSP_INS5_IJNSA_ILi8EEESF_EEENS5_IJSF_SB_EEEEEEEvNS4_8identityESY_S18_vS19_EENS_8epilogue10collective6detail29Sm90TmaWarpSpecializedAdapterINS1C_15DefaultEpilogueIaSI_SI_NS1B_6thread17LinearCombinationIaLi1EiiLNS1G_9ScaleType4KindE0ELNS_15FloatRoundStyleE2EaEENS1_15EpilogueDefaultEEEEEvvEEEEvNT_6ParamsE)
        /*0020*/ 	.word	0x00000000
.L_19:


//--------------------- .nv.compat                --------------------------
	.section	.nv.compat,"",@"SHT_CUDA_COMPAT_INFO"
	.align	4
        /*0000*/ 	.byte	0x02, 0x09, 0x01, 0x00, 0x02, 0x02, 0x04, 0x00, 0x02, 0x05, 0x05, 0x00, 0x03, 0x07, 0x01, 0x01
        /*0010*/ 	.byte	0x02, 0x03, 0x01, 0x00, 0x02, 0x06, 0x01, 0x00, 0x04, 0x0b, 0x08, 0x00, 0x00, 0x00, 0x00, 0x00
        /*0020*/ 	.byte	0x00, 0x00, 0x00, 0x00


//--------------------- .nv.info._ZN7cutlass13device_kernelINS_4gemm6kernel13GemmUniversalIN4cute5tupleIJiiiiEEENS1_10collective13CollectiveMmaINS1_34MainloopSm90TmaGmmaWarpSpecializedILi3ENS5_IJNS4_1CILi1EEESB_SB_EEENS1_35KernelTmaWarpSpecializedCooperativeEEENS5_IJNSA_ILi128EEENSA_ILi64EEESF_EEEaNS5_IJlSB_lEEEaSI_NS4_8TiledMMAINS4_8MMA_AtomIJNS4_4SM904GMMA26MMA_64x64x32_S32S8S8_SS_TNEEEENS4_6LayoutINS5_IJNSA_ILi2EEESB_SB_EEENS5_IJSB_NSA_ILi0EEESS_EEEEENS5_IJNS4_10UnderscoreESV_SV_EEEEENS4_13SM90_TMA_LOADENS4_14ComposedLayoutINS4_7SwizzleILi3ELi4ELi3EEENS4_18smem_ptr_flag_bitsILi8EEENSP_INS5_IJNSA_ILi8EEESF_EEENS5_IJSF_SB_EEEEEEEvNS4_8identityESY_S18_vS19_EENS_8epilogue10collective6detail29Sm90TmaWarpSpecializedAdapterINS1C_15DefaultEpilogueIaSI_SI_NS1B_6thread17LinearCombinationIaLi1EiiLNS1G_9ScaleType4KindE0ELNS_15FloatRoundStyleE2EaEENS1_15EpilogueDefaultEEEEEvvEEEEvNT_6ParamsE --------------------------
	.section	.nv.info._ZN7cutlass13device_kernelINS_4gemm6kernel13GemmUniversalIN4cute5tupleIJiiiiEEENS1_10collective13CollectiveMmaINS1_34MainloopSm90TmaGmmaWarpSpecializedILi3ENS5_IJNS4_1CILi1EEESB_SB_EEENS1_35KernelTmaWarpSpecializedCooperativeEEENS5_IJNSA_ILi128EEENSA_ILi64EEESF_EEEaNS5_IJlSB_lEEEaSI_NS4_8TiledMMAINS4_8MMA_AtomIJNS4_4SM904GMMA26MMA_64x64x32_S32S8S8_SS_TNEEEENS4_6LayoutINS5_IJNSA_ILi2EEESB_SB_EEENS5_IJSB_NSA_ILi0EEESS_EEEEENS5_IJNS4_10UnderscoreESV_SV_EEEEENS4_13SM90_TMA_LOADENS4_14ComposedLayoutINS4_7SwizzleILi3ELi4ELi3EEENS4_18smem_ptr_flag_bitsILi8EEENSP_INS5_IJNSA_ILi8EEESF_EEENS5_IJSF_SB_EEEEEEEvNS4_8identityESY_S18_vS19_EENS_8epilogue10collective6detail29Sm90TmaWarpSpecializedAdapterINS1C_15DefaultEpilogueIaSI_SI_NS1B_6thread17LinearCombinationIaLi1EiiLNS1G_9ScaleType4KindE0ELNS_15FloatRoundStyleE2EaEENS1_15EpilogueDefaultEEEEEvvEEEEvNT_6ParamsE,"",@"SHT_CUDA_INFO"
	.sectionflags	@""
	.align	4


	//----- nvinfo : EIATTR_CUDA_API_VERSION
	.align		4
        /*0000*/ 	.byte	0x04, 0x37
        /*0002*/ 	.short	(.L_21 - .L_20)
.L_20:
        /*0004*/ 	.word	0x00000082


	//----- nvinfo : EIATTR_KPARAM_INFO
	.align		4
.L_21:
        /*0008*/ 	.byte	0x04, 0x17
        /*000a*/ 	.short	(.L_23 - .L_22)
.L_22:
        /*000c*/ 	.word	0x00000000
        /*0010*/ 	.short	0x0000
        /*0012*/ 	.short	0x0070
        /*0014*/ 	.byte	0x00, 0xf0, 0x01, 0x10


	//----- nvinfo : EIATTR_SPARSE_MMA_MASK
	.align		4
.L_23:
        /*0018*/ 	.byte	0x03, 0x50
        /*001a*/ 	.short	0x0000


	//----- nvinfo : EIATTR_MAXREG_COUNT
	.align		4
        /*001c*/ 	.byte	0x03, 0x1b
        /*001e*/ 	.short	0x00a8


	//----- nvinfo : EIATTR_NUM_BARRIERS
	.align		4
        /*0020*/ 	.byte	0x02, 0x4c
        /*0022*/ 	.byte	0x01
	.zero		1


	//----- nvinfo : EIATTR_EXTERNS
	.align		4
        /*0024*/ 	.byte	0x04, 0x0f
        /*0026*/ 	.short	(.L_25 - .L_24)


	//   ....[0]....
	.align		4
.L_24:
        /*0028*/ 	.word	index@(__assertfail)


	//----- nvinfo : EIATTR_MERCURY_ISA_VERSION
	.align		4
.L_25:
        /*002c*/ 	.byte	0x03, 0x5f
        /*002e*/ 	.short	0x0101


	//----- nvinfo : EIATTR_INT_WARP_WIDE_INSTR_OFFSETS
	.align		4
        /*0030*/ 	.byte	0x04, 0x31
        /*0032*/ 	.short	(.L_27 - .L_26)


	//   ....[0]....
.L_26:
        /*0034*/ 	.word	0x00000390


	//   ....[1]....
        /*0038*/ 	.word	0x000003c0


	//   ....[2]....
        /*003c*/ 	.word	0x000004a0


	//----- nvinfo : EIATTR_COOP_GROUP_MASK_REGIDS
	.align		4
.L_27:
        /*0040*/ 	.byte	0x04, 0x29
        /*0042*/ 	.short	(.L_29 - .L_28)


	//   ....[0]....
.L_28:
        /*0044*/ 	.word	0xffffffff


	//   ....[1]....
        /*0048*/ 	.word	0xffffffff


	//   ....[2]....
        /*004c*/ 	.word	0xffffffff


	//   ....[3]....
        /*0050*/ 	.word	0xffffffff


	//   ....[4]....
        /*0054*/ 	.word	0xffffffff


	//----- nvinfo : EIATTR_COOP_GROUP_INSTR_OFFSETS
	.align		4
.L_29:
        /*0058*/ 	.byte	0x04, 0x28
        /*005a*/ 	.short	(.L_31 - .L_30)


	//   ....[0]....
.L_30:
        /*005c*/ 	.word	0x00000060


	//   ....[1]....
        /*0060*/ 	.word	0x00000070


	//   ....[2]....
        /*0064*/ 	.word	0x00000130


	//   ....[3]....
        /*0068*/ 	.word	0x000002a0


	//   ....[4]....
        /*006c*/ 	.word	0x00000f40


	//----- nvinfo : EIATTR_REG_RECONFIG
	.align		4
.L_31:
        /*0070*/ 	.byte	0x01, 0x54
	.zero		2


	//----- nvinfo : EIATTR_SYSCALL_OFFSETS
	.align		4
        /*0074*/ 	.byte	0x04, 0x46
        /*0076*/ 	.short	(.L_33 - .L_32)


	//   ....[0]....
.L_32:
        /*0078*/ 	.word	0x00001100


	//----- nvinfo : EIATTR_MBARRIER_INSTR_OFFSETS
	.align		4
.L_33:
        /*007c*/ 	.byte	0x04, 0x39
        /*007e*/ 	.short	(.L_35 - .L_34)


	//   ....[0]....
.L_34:
        /*0080*/ 	.word	0x00000230
        /*0084*/ 	.word	0x000000ff
        /*0088*/ 	.word	0x00000000
        /*008c*/ 	.short	0x0100
        /*008e*/ 	.byte	0x08
	.zero		1


	//   ....[1]....
        /*0090*/ 	.word	0x00000240
        /*0094*/ 	.word	0x000000ff
        /*0098*/ 	.word	0x00000018
        /*009c*/ 	.short	0x0100
        /*009e*/ 	.byte	0x08
	.zero		1


	//   ....[2]....
        /*00a0*/ 	.word	0x00000250
        /*00a4*/ 	.word	0x000000ff
        /*00a8*/ 	.word	0x00000008
        /*00ac*/ 	.short	0x0100
        /*00ae*/ 	.byte	0x08
	.zero		1


	//   ....[3]....
        /*00b0*/ 	.word	0x00000260
        /*00b4*/ 	.word	0x000000ff
        /*00b8*/ 	.word	0x00000020
        /*00bc*/ 	.short	0x0100
        /*00be*/ 	.byte	0x08
	.zero		1


	//   ....[4]....
        /*00c0*/ 	.word	0x00000270
        /*00c4*/ 	.word	0x000000ff
        /*00c8*/ 	.word	0x00000010
        /*00cc*/ 	.short	0x0100
        /*00ce*/ 	.byte	0x08
	.zero		1


	//   ....[5]....
        /*00d0*/ 	.word	0x00000280
        /*00d4*/ 	.word	0x000000ff
        /*00d8*/ 	.word	0x00000028
        /*00dc*/ 	.short	0x0100
        /*00de*/ 	.byte	0x08
	.zero		1


	//   ....[6]....
        /*00e0*/ 	.word	0x00000510
        /*00e4*/ 	.word	0x000000ff
        /*00e8*/ 	.word	0x00000040
        /*00ec*/ 	.short	0x0100
        /*00ee*/ 	.byte	0x06
	.zero		1


	//   ....[7]....
        /*00f0*/ 	.word	0x00000570
        /*00f4*/ 	.word	0x000000ff
        /*00f8*/ 	.word	0x00000048
        /*00fc*/ 	.short	0x0100
        /*00fe*/ 	.byte	0x06
	.zero		1


	//   ....[8]....
        /*0100*/ 	.word	0x000011d0
        /*0104*/ 	.word	0x00000003
        /*0108*/ 	.word	0x00000000
        /*010c*/ 	.short	0x010a
        /*010e*/ 	.byte	0x3f
	.zero		1


	//   ....[9]....
        /*0110*/ 	.word	0x00001210
        /*0114*/ 	.word	0x00000003
        /*0118*/ 	.word	0x00000000
        /*011c*/ 	.short	0x010a
        /*011e*/ 	.byte	0x3f
	.zero		1


	//   ....[10]....
        /*0120*/ 	.word	0x000015e0
        /*0124*/ 	.word	0x00000005
        /*0128*/ 	.word	0x00000000
        /*012c*/ 	.short	0x010a
        /*012e*/ 	.byte	0x3f
	.zero		1


	//   ....[11]....
        /*0130*/ 	.word	0x00001620
        /*0134*/ 	.word	0x00000005
        /*0138*/ 	.word	0x00000000
        /*013c*/ 	.short	0x010a
        /*013e*/ 	.byte	0x3f
	.zero		1


	//   ....[12]....
        /*0140*/ 	.word	0x00001880
        /*0144*/ 	.word	0x00000004
        /*0148*/ 	.word	0x00000000
        /*014c*/ 	.short	0x0101
        /*014e*/ 	.byte	0x3f
	.zero		1


	//   ....[13]....
        /*0150*/ 	.word	0x00001a60
        /*0154*/ 	.word	0x00000000
        /*0158*/ 	.word	0x00000000
        /*015c*/ 	.short	0x0101
        /*015e*/ 	.byte	0x3f
	.zero		1


	//   ....[14]....
        /*0160*/ 	.word	0x000049a0
        /*0164*/ 	.word	0x0000000e
        /*0168*/ 	.word	0x00000018
        /*016c*/ 	.short	0x010a
        /*016e*/ 	.byte	0x3f
	.zero		1


	//   ....[15]....
        /*0170*/ 	.word	0x00004d20
        /*0174*/ 	.word	0x00000006
        /*0178*/ 	.word	0x00000048
        /*017c*/ 	.short	0x0101
        /*017e*/ 	.byte	0x3f
	.zero		1


	//   ....[16]....
        /*0180*/ 	.word	0x00005450
        /*0184*/ 	.word	0x00000007
        /*0188*/ 	.word	0x00000000
        /*018c*/ 	.short	0x010a
        /*018e*/ 	.byte	0x3f
	.zero		1


	//   ....[17]....
        /*0190*/ 	.word	0x000054d0
        /*0194*/ 	.word	0x00000009
        /*0198*/ 	.word	0x00000000
        /*019c*/ 	.short	0x010a
        /*019e*/ 	.byte	0x3f
	.zero		1


	//   ....[18]....
        /*01a0*/ 	.word	0x00005560
        /*01a4*/ 	.word	0x00000003
        /*01a8*/ 	.word	0x00000000
        /*01ac*/ 	.short	0x010a
        /*01ae*/ 	.byte	0x3f
	.zero		1


	//   ....[19]....
        /*01b0*/ 	.word	0x000055c0
        /*01b4*/ 	.word	0x00000003
        /*01b8*/ 	.word	0x00000000
        /*01bc*/ 	.short	0x010a
        /*01be*/ 	.byte	0x3f
	.zero		1


	//   ....[20]....
        /*01c0*/ 	.word	0x00005610
        /*01c4*/ 	.word	0x00000005
        /*01c8*/ 	.word	0x00000000
        /*01cc*/ 	.short	0x010a
        /*01ce*/ 	.byte	0x3f
	.zero		1


	//   ....[21]....
        /*01d0*/ 	.word	0x000056e0
        /*01d4*/ 	.word	0x0000000e
        /*01d8*/ 	.word	0x00000018
        /*01dc*/ 	.short	0x010a
        /*01de*/ 	.byte	0x3f
	.zero		1


	//   ....[22]....
        /*01e0*/ 	.word	0x000057b0
        /*01e4*/ 	.word	0x00000007
        /*01e8*/ 	.word	0x00000000
        /*01ec*/ 	.short	0x010a
        /*01ee*/ 	.byte	0x3f
	.zero		1


	//   ....[23]....
        /*01f0*/ 	.word	0x00005800
        /*01f4*/ 	.word	0x00000009
        /*01f8*/ 	.word	0x00000000
        /*01fc*/ 	.short	0x010a
        /*01fe*/ 	.byte	0x3f
	.zero		1


	//----- nvinfo : EIATTR_NUM_MBARRIERS
	.align		4
.L_35:
        /*0200*/ 	.byte	0x03, 0x38
        /*0202*/ 	.short	0x0008


	//----- nvinfo : EIATTR_EXIT_INSTR_OFFSETS
	.align		4
        /*0204*/ 	.byte	0x04, 0x1c
        /*0206*/ 	.short	(.L_37 - .L_36)


	//   ....[0]....
.L_36:
        /*0208*/ 	.word	0x000005c0


	//   ....[1]....
        /*020c*/ 	.word	0x00000e80


	//   ....[2]....
        /*0210*/ 	.word	0x00004010


	//   ....[3]....
        /*0214*/ 	.word	0x00004640


	//   ....[4]....
        /*0218*/ 	.word	0x000055b0


	//----- nvinfo : EIATTR_MAX_THREADS
	.align		4
.L_37:
        /*021c*/ 	.byte	0x04, 0x05
        /*021e*/ 	.short	(.L_39 - .L_38)
.L_38:
        /*0220*/ 	.word	0x00000180
        /*0224*/ 	.word	0x00000001
        /*0228*/ 	.word	0x00000001


	//----- nvinfo : EIATTR_CRS_STACK_SIZE
	.align		4
.L_39:
        /*022c*/ 	.byte	0x04, 0x1e
        /*022e*/ 	.short	(.L_41 - .L_40)
.L_40:
        /*0230*/ 	.word	0x00000000


	//----- nvinfo : EIATTR_CBANK_PARAM_SIZE
	.align		4
.L_41:
        /*0234*/ 	.byte	0x03, 0x19
        /*0236*/ 	.short	0x0470


	//----- nvinfo : EIATTR_PARAM_CBANK
	.align		4
        /*0238*/ 	.byte	0x04, 0x0a
        /*023a*/ 	.short	(.L_43 - .L_42)
	.align		4
.L_42:
        /*023c*/ 	.word	index@(.nv.constant0._ZN7cutlass13device_kernelINS_4gemm6kernel13GemmUniversalIN4cute5tupleIJiiiiEEENS1_10collective13CollectiveMmaINS1_34MainloopSm90TmaGmmaWarpSpecializedILi3ENS5_IJNS4_1CILi1EEESB_SB_EEENS1_35KernelTmaWarpSpecializedCooperativeEEENS5_IJNSA_ILi128EEENSA_ILi64EEESF_EEEaNS5_IJlSB_lEEEaSI_NS4_8TiledMMAINS4_8MMA_AtomIJNS4_4SM904GMMA26MMA_64x64x32_S32S8S8_SS_TNEEEENS4_6LayoutINS5_IJNSA_ILi2EEESB_SB_EEENS5_IJSB_NSA_ILi0EEESS_EEEEENS5_IJNS4_10UnderscoreESV_SV_EEEEENS4_13SM90_TMA_LOADENS4_14ComposedLayoutINS4_7SwizzleILi3ELi4ELi3EEENS4_18smem_ptr_flag_bitsILi8EEENSP_INS5_IJNSA_ILi8EEESF_EEENS5_IJSF_SB_EEEEEEEvNS4_8identityESY_S18_vS19_EENS_8epilogue10collective6detail29Sm90TmaWarpSpecializedAdapterINS1C_15DefaultEpilogueIaSI_SI_NS1B_6thread17LinearCombinationIaLi1EiiLNS1G_9ScaleType4KindE0ELNS_15FloatRoundStyleE2EaEENS1_15EpilogueDefaultEEEEEvvEEEEvNT_6ParamsE)
        /*0240*/ 	.short	0x0210
        /*0242*/ 	.short	0x0470


	//----- nvinfo : EIATTR_SW_WAR
	.align		4
.L_43:
        /*0244*/ 	.byte	0x04, 0x36
        /*0246*/ 	.short	(.L_45 - .L_44)
.L_44:
        /*0248*/ 	.word	0x00000008
.L_45:


//--------------------- .nv.callgraph             --------------------------
	.section	.nv.callgraph,"",@"SHT_CUDA_CALLGRAPH"
	.align	4
	.sectionentsize	8
	.align		4
        /*0000*/ 	.word	0x00000000
	.align		4
        /*0004*/ 	.word	0xffffffff
	.align		4
        /*0008*/ 	.word	index@(_ZN7cutlass13device_kernelINS_4gemm6kernel13GemmUniversalIN4cute5tupleIJiiiiEEENS1_10collective13CollectiveMmaINS1_34MainloopSm90TmaGmmaWarpSpecializedILi3ENS5_IJNS4_1CILi1EEESB_SB_EEENS1_35KernelTmaWarpSpecializedCooperativeEEENS5_IJNSA_ILi128EEENSA_ILi64EEESF_EEEaNS5_IJlSB_lEEEaSI_NS4_8TiledMMAINS4_8MMA_AtomIJNS4_4SM904GMMA26MMA_64x64x32_S32S8S8_SS_TNEEEENS4_6LayoutINS5_IJNSA_ILi2EEESB_SB_EEENS5_IJSB_NSA_ILi0EEESS_EEEEENS5_IJNS4_10UnderscoreESV_SV_EEEEENS4_13SM90_TMA_LOADENS4_14ComposedLayoutINS4_7SwizzleILi3ELi4ELi3EEENS4_18smem_ptr_flag_bitsILi8EEENSP_INS5_IJNSA_ILi8EEESF_EEENS5_IJSF_SB_EEEEEEEvNS4_8identityESY_S18_vS19_EENS_8epilogue10collective6detail29Sm90TmaWarpSpecializedAdapterINS1C_15DefaultEpilogueIaSI_SI_NS1B_6thread17LinearCombinationIaLi1EiiLNS1G_9ScaleType4KindE0ELNS_15FloatRoundStyleE2EaEENS1_15EpilogueDefaultEEEEEvvEEEEvNT_6ParamsE)
	.align		4
        /*000c*/ 	.word	index@(__assertfail)
	.align		4
        /*0010*/ 	.word	0x00000000
	.align		4
        /*0014*/ 	.word	0xfffffffe
	.align		4
        /*0018*/ 	.word	0x00000000
	.align		4
        /*001c*/ 	.word	0xfffffffd
	.align		4
        /*0020*/ 	.word	0x00000000
	.align		4
        /*0024*/ 	.word	0xfffffffc


//--------------------- .nv.constant4             --------------------------
	.section	.nv.constant4,"a",@progbits
	.align	8
	.align		8
.nv.constant4:
        /*0000*/ 	.dword	__assertfail
	.align		8
        /*0008*/ 	.dword	__unnamed_1
	.align		8
        /*0010*/ 	.dword	_ZN39_INTERNAL_066b23a0_4_k_cu_f5f0abbf_46164cuda3std3__45__cpo5beginE
	.align		8
        /*0018*/ 	.dword	_ZN39_INTERNAL_066b23a0_4_k_cu_f5f0abbf_46164cuda3std3__45__cpo3endE
	.align		8
        /*0020*/ 	.dword	_ZN39_INTERNAL_066b23a0_4_k_cu_f5f0abbf_46164cuda3std3__45__cpo6cbeginE
	.align		8
        /*0028*/ 	.dword	_ZN39_INTERNAL_066b23a0_4_k_cu_f5f0abbf_46164cuda3std3__45__cpo4cendE
	.align		8
        /*0030*/ 	.dword	_ZN39_INTERNAL_066b23a0_4_k_cu_f5f0abbf_46164cuda3std3__441_GLOBAL__N__066b23a0_4_k_cu_f5f0abbf_46166ignoreE
	.align		8
        /*0038*/ 	.dword	_ZN39_INTERNAL_066b23a0_4_k_cu_f5f0abbf_46164cuda3std3__419piecewise_constructE
	.align		8
        /*0040*/ 	.dword	_ZN39_INTERNAL_066b23a0_4_k_cu_f5f0abbf_46164cuda3std3__48in_placeE
	.align		8
        /*0048*/ 	.dword	_ZN39_INTERNAL_066b23a0_4_k_cu_f5f0abbf_46164cuda3std6ranges3__45__cpo4swapE
	.align		8
        /*0050*/ 	.dword	_ZN39_INTERNAL_066b23a0_4_k_cu_f5f0abbf_46164cuda3std6ranges3__45__cpo9iter_moveE
	.align		8
        /*0058*/ 	.dword	_ZN39_INTERNAL_066b23a0_4_k_cu_f5f0abbf_46164cute7productE
	.align		8
        /*0060*/ 	.dword	_ZN39_INTERNAL_066b23a0_4_k_cu_f5f0abbf_46164cute1_E
	.align		8
        /*0068*/ 	.dword	$str$22
	.align		8
        /*0070*/ 	.dword	$str$23


//--------------------- .text._ZN7cutlass13device_kernelINS_4gemm6kernel13GemmUniversalIN4cute5tupleIJiiiiEEENS1_10collective13CollectiveMmaINS1_34MainloopSm90TmaGmmaWarpSpecializedILi3ENS5_IJNS4_1CILi1EEESB_SB_EEENS1_35KernelTmaWarpSpecializedCooperativeEEENS5_IJNSA_ILi128EEENSA_ILi64EEESF_EEEaNS5_IJlSB_lEEEaSI_NS4_8TiledMMAINS4_8MMA_AtomIJNS4_4SM904GMMA26MMA_64x64x32_S32S8S8_SS_TNEEEENS4_6LayoutINS5_IJNSA_ILi2EEESB_SB_EEENS5_IJSB_NSA_ILi0EEESS_EEEEENS5_IJNS4_10UnderscoreESV_SV_EEEEENS4_13SM90_TMA_LOADENS4_14ComposedLayoutINS4_7SwizzleILi3ELi4ELi3EEENS4_18smem_ptr_flag_bitsILi8EEENSP_INS5_IJNSA_ILi8EEESF_EEENS5_IJSF_SB_EEEEEEEvNS4_8identityESY_S18_vS19_EENS_8epilogue10collective6detail29Sm90TmaWarpSpecializedAdapterINS1C_15DefaultEpilogueIaSI_SI_NS1B_6thread17LinearCombinationIaLi1EiiLNS1G_9ScaleType4KindE0ELNS_15FloatRoundStyleE2EaEENS1_15EpilogueDefaultEEEEEvvEEEEvNT_6ParamsE --------------------------
	.section	.text._ZN7cutlass13device_kernelINS_4gemm6kernel13GemmUniversalIN4cute5tupleIJiiiiEEENS1_10collective13CollectiveMmaINS1_34MainloopSm90TmaGmmaWarpSpecializedILi3ENS5_IJNS4_1CILi1EEESB_SB_EEENS1_35KernelTmaWarpSpecializedCooperativeEEENS5_IJNSA_ILi128EEENSA_ILi64EEESF_EEEaNS5_IJlSB_lEEEaSI_NS4_8TiledMMAINS4_8MMA_AtomIJNS4_4SM904GMMA26MMA_64x64x32_S32S8S8_SS_TNEEEENS4_6LayoutINS5_IJNSA_ILi2EEESB_SB_EEENS5_IJSB_NSA_ILi0EEESS_EEEEENS5_IJNS4_10UnderscoreESV_SV_EEEEENS4_13SM90_TMA_LOADENS4_14ComposedLayoutINS4_7SwizzleILi3ELi4ELi3EEENS4_18smem_ptr_flag_bitsILi8EEENSP_INS5_IJNSA_ILi8EEESF_EEENS5_IJSF_SB_EEEEEEEvNS4_8identityESY_S18_vS19_EENS_8epilogue10collective6detail29Sm90TmaWarpSpecializedAdapterINS1C_15DefaultEpilogueIaSI_SI_NS1B_6thread17LinearCombinationIaLi1EiiLNS1G_9ScaleType4KindE0ELNS_15FloatRoundStyleE2EaEENS1_15EpilogueDefaultEEEEEvvEEEEvNT_6ParamsE,"ax",@progbits
	.align	128
.text._ZN7cutlass13device_kernelINS_4gemm6kernel13GemmUniversalIN4cute5tupleIJiiiiEEENS1_10collective13CollectiveMmaINS1_34MainloopSm90TmaGmmaWarpSpecializedILi3ENS5_IJNS4_1CILi1EEESB_SB_EEENS1_35KernelTmaWarpSpecializedCooperativeEEENS5_IJNSA_ILi128EEENSA_ILi64EEESF_EEEaNS5_IJlSB_lEEEaSI_NS4_8TiledMMAINS4_8MMA_AtomIJNS4_4SM904GMMA26MMA_64x64x32_S32S8S8_SS_TNEEEENS4_6LayoutINS5_IJNSA_ILi2EEESB_SB_EEENS5_IJSB_NSA_ILi0EEESS_EEEEENS5_IJNS4_10UnderscoreESV_SV_EEEEENS4_13SM90_TMA_LOADENS4_14ComposedLayoutINS4_7SwizzleILi3ELi4ELi3EEENS4_18smem_ptr_flag_bitsILi8EEENSP_INS5_IJNSA_ILi8EEESF_EEENS5_IJSF_SB_EEEEEEEvNS4_8identityESY_S18_vS19_EENS_8epilogue10collective6detail29Sm90TmaWarpSpecializedAdapterINS1C_15DefaultEpilogueIaSI_SI_NS1B_6thread17LinearCombinationIaLi1EiiLNS1G_9ScaleType4KindE0ELNS_15FloatRoundStyleE2EaEENS1_15EpilogueDefaultEEEEEvvEEEEvNT_6ParamsE:
        .type           _ZN7cutlass13device_kernelINS_4gemm6kernel13GemmUniversalIN4cute5tupleIJiiiiEEENS1_10collective13CollectiveMmaINS1_34MainloopSm90TmaGmmaWarpSpecializedILi3ENS5_IJNS4_1CILi1EEESB_SB_EEENS1_35KernelTmaWarpSpecializedCooperativeEEENS5_IJNSA_ILi128EEENSA_ILi64EEESF_EEEaNS5_IJlSB_lEEEaSI_NS4_8TiledMMAINS4_8MMA_AtomIJNS4_4SM904GMMA26MMA_64x64x32_S32S8S8_SS_TNEEEENS4_6LayoutINS5_IJNSA_ILi2EEESB_SB_EEENS5_IJSB_NSA_ILi0EEESS_EEEEENS5_IJNS4_10UnderscoreESV_SV_EEEEENS4_13SM90_TMA_LOADENS4_14ComposedLayoutINS4_7SwizzleILi3ELi4ELi3EEENS4_18smem_ptr_flag_bitsILi8EEENSP_INS5_IJNSA_ILi8EEESF_EEENS5_IJSF_SB_EEEEEEEvNS4_8identityESY_S18_vS19_EENS_8epilogue10collective6detail29Sm90TmaWarpSpecializedAdapterINS1C_15DefaultEpilogueIaSI_SI_NS1B_6thread17LinearCombinationIaLi1EiiLNS1G_9ScaleType4KindE0ELNS_15FloatRoundStyleE2EaEENS1_15EpilogueDefaultEEEEEvvEEEEvNT_6ParamsE,@function
        .size           _ZN7cutlass13device_kernelINS_4gemm6kernel13GemmUniversalIN4cute5tupleIJiiiiEEENS1_10collective13CollectiveMmaINS1_34MainloopSm90TmaGmmaWarpSpecializedILi3ENS5_IJNS4_1CILi1EEESB_SB_EEENS1_35KernelTmaWarpSpecializedCooperativeEEENS5_IJNSA_ILi128EEENSA_ILi64EEESF_EEEaNS5_IJlSB_lEEEaSI_NS4_8TiledMMAINS4_8MMA_AtomIJNS4_4SM904GMMA26MMA_64x64x32_S32S8S8_SS_TNEEEENS4_6LayoutINS5_IJNSA_ILi2EEESB_SB_EEENS5_IJSB_NSA_ILi0EEESS_EEEEENS5_IJNS4_10UnderscoreESV_SV_EEEEENS4_13SM90_TMA_LOADENS4_14ComposedLayoutINS4_7SwizzleILi3ELi4ELi3EEENS4_18smem_ptr_flag_bitsILi8EEENSP_INS5_IJNSA_ILi8EEESF_EEENS5_IJSF_SB_EEEEEEEvNS4_8identityESY_S18_vS19_EENS_8epilogue10collective6detail29Sm90TmaWarpSpecializedAdapterINS1C_15DefaultEpilogueIaSI_SI_NS1B_6thread17LinearCombinationIaLi1EiiLNS1G_9ScaleType4KindE0ELNS_15FloatRoundStyleE2EaEENS1_15EpilogueDefaultEEEEEvvEEEEvNT_6ParamsE,(.L_x_132 - _ZN7cutlass13device_kernelINS_4gemm6kernel13GemmUniversalIN4cute5tupleIJiiiiEEENS1_10collective13CollectiveMmaINS1_34MainloopSm90TmaGmmaWarpSpecializedILi3ENS5_IJNS4_1CILi1EEESB_SB_EEENS1_35KernelTmaWarpSpecializedCooperativeEEENS5_IJNSA_ILi128EEENSA_ILi64EEESF_EEEaNS5_IJlSB_lEEEaSI_NS4_8TiledMMAINS4_8MMA_AtomIJNS4_4SM904GMMA26MMA_64x64x32_S32S8S8_SS_TNEEEENS4_6LayoutINS5_IJNSA_ILi2EEESB_SB_EEENS5_IJSB_NSA_ILi0EEESS_EEEEENS5_IJNS4_10UnderscoreESV_SV_EEEEENS4_13SM90_TMA_LOADENS4_14ComposedLayoutINS4_7SwizzleILi3ELi4ELi3EEENS4_18smem_ptr_flag_bitsILi8EEENSP_INS5_IJNSA_ILi8EEESF_EEENS5_IJSF_SB_EEEEEEEvNS4_8identityESY_S18_vS19_EENS_8epilogue10collective6detail29Sm90TmaWarpSpecializedAdapterINS1C_15DefaultEpilogueIaSI_SI_NS1B_6thread17LinearCombinationIaLi1EiiLNS1G_9ScaleType4KindE0ELNS_15FloatRoundStyleE2EaEENS1_15EpilogueDefaultEEEEEvvEEEEvNT_6ParamsE)
        .other          _ZN7cutlass13device_kernelINS_4gemm6kernel13GemmUniversalIN4cute5tupleIJiiiiEEENS1_10collective13CollectiveMmaINS1_34MainloopSm90TmaGmmaWarpSpecializedILi3ENS5_IJNS4_1CILi1EEESB_SB_EEENS1_35KernelTmaWarpSpecializedCooperativeEEENS5_IJNSA_ILi128EEENSA_ILi64EEESF_EEEaNS5_IJlSB_lEEEaSI_NS4_8TiledMMAINS4_8MMA_AtomIJNS4_4SM904GMMA26MMA_64x64x32_S32S8S8_SS_TNEEEENS4_6LayoutINS5_IJNSA_ILi2EEESB_SB_EEENS5_IJSB_NSA_ILi0EEESS_EEEEENS5_IJNS4_10UnderscoreESV_SV_EEEEENS4_13SM90_TMA_LOADENS4_14ComposedLayoutINS4_7SwizzleILi3ELi4ELi3EEENS4_18smem_ptr_flag_bitsILi8EEENSP_INS5_IJNSA_ILi8EEESF_EEENS5_IJSF_SB_EEEEEEEvNS4_8identityESY_S18_vS19_EENS_8epilogue10collective6detail29Sm90TmaWarpSpecializedAdapterINS1C_15DefaultEpilogueIaSI_SI_NS1B_6thread17LinearCombinationIaLi1EiiLNS1G_9ScaleType4KindE0ELNS_15FloatRoundStyleE2EaEENS1_15EpilogueDefaultEEEEEvvEEEEvNT_6ParamsE,@"STO_CUDA_ENTRY STV_DEFAULT"
_ZN7cutlass13device_kernelINS_4gemm6kernel13GemmUniversalIN4cute5tupleIJiiiiEEENS1_10collective13CollectiveMmaINS1_34MainloopSm90TmaGmmaWarpSpecializedILi3ENS5_IJNS4_1CILi1EEESB_SB_EEENS1_35KernelTmaWarpSpecializedCooperativeEEENS5_IJNSA_ILi128EEENSA_ILi64EEESF_EEEaNS5_IJlSB_lEEEaSI_NS4_8TiledMMAINS4_8MMA_AtomIJNS4_4SM904GMMA26MMA_64x64x32_S32S8S8_SS_TNEEEENS4_6LayoutINS5_IJNSA_ILi2EEESB_SB_EEENS5_IJSB_NSA_ILi0EEESS_EEEEENS5_IJNS4_10UnderscoreESV_SV_EEEEENS4_13SM90_TMA_LOADENS4_14ComposedLayoutINS4_7SwizzleILi3ELi4ELi3EEENS4_18smem_ptr_flag_bitsILi8EEENSP_INS5_IJNSA_ILi8EEESF_EEENS5_IJSF_SB_EEEEEEEvNS4_8identityESY_S18_vS19_EENS_8epilogue10collective6detail29Sm90TmaWarpSpecializedAdapterINS1C_15DefaultEpilogueIaSI_SI_NS1B_6thread17LinearCombinationIaLi1EiiLNS1G_9ScaleType4KindE0ELNS_15FloatRoundStyleE2EaEENS1_15EpilogueDefaultEEEEEvvEEEEvNT_6ParamsE:
[----:B------:R-:W0:Y:S01]  /*0000*/  LDC R1, c[0x0][0x28] ;  /* 0x00000a00ff017b82 */ /* 0x000e220000000800 */
[----:B------:R-:W1:Y:S01]  /*0010*/  S2R R18, SR_TID.X ;  /* 0x0000000000127919 */ /* 0x000e620000002100 */
[----:B------:R-:W-:Y:S01]  /*0020*/  ELECT P0, URZ, PT ;  /* 0x00000000003f782f */ /* 0x000fe20003800000 */
[----:B------:R-:W-:Y:S01]  /*0030*/  BSSY B0, `(.L_x_0) ;  /* 0x000000f000007945 */ /* 0x000fe20003800000 */
[--C-:B-1----:R-:W-:Y:S02]  /*0040*/  SHF.R.U32.HI R0, RZ, 0x5, R18.reuse ;  /* 0x00000005ff007819 */ /* 0x102fe40000011612 */
[----:B------:R-:W-:-:S03]  /*0050*/  SHF.R.U32.HI R2, RZ, 0x7, R18 ;  /* 0x00000007ff027819 */ /* 0x000fc60000011612 */
[----:B------:R-:W1:Y:S04]  /*0060*/  SHFL.IDX PT, R5, R0, RZ, 0x1f ;  /* 0x00001fff00057589 */ /* 0x000e6800000e0000 */
[----:B------:R2:W3:Y:S01]  /*0070*/  SHFL.IDX PT, R8, R2, RZ, 0x1f ;  /* 0x00001fff02087589 */ /* 0x0004e200000e0000 */
[----:B-1----:R-:W-:-:S13]  /*0080*/  ISETP.NE.OR P0, PT, R5, RZ, !P0 ;  /* 0x000000ff0500720c */ /* 0x002fda0004705670 */
[----:B0-23--:R-:W-:Y:S05]  /*0090*/  @P0 BRA `(.L_x_1) ;  /* 0x0000000000200947 */ /* 0x00dfea0003800000 */
[----:B------:R-:W-:Y:S02]  /*00a0*/  ULDC.64 UR4, c[0x0][0x198] ;  /* 0x0000660000047ab9 */ /* 0x000fe40000000a00 */
[----:B------:R-:W-:Y:S02]  /*00b0*/  UIADD3 UR6, UP0, UR4, 0xf0, URZ ;  /* 0x000000f004067890 */ /* 0x000fe4000ff1e03f */
[----:B------:R-:W-:Y:S02]  /*00c0*/  UIADD3 UR4, UP1, UR4, 0x1f0, URZ ;  /* 0x000001f004047890 */ /* 0x000fe4000ff3e03f */
[----:B------:R-:W-:Y:S02]  /*00d0*/  UIADD3.X UR7, URZ, UR5, URZ, UP0, !UPT ;  /* 0x000000053f077290 */ /* 0x000fe400087fe43f */
[----:B------:R-:W-:-:S07]  /*00e0*/  UIADD3.X UR5, URZ, UR5, URZ, UP1, !UPT ;  /* 0x000000053f057290 */ /* 0x000fce0008ffe43f */
[----:B------:R0:W-:Y:S02]  /*00f0*/  UTMACCTL.PF [UR6] ;  /* 0x00000000060079b9 */ /* 0x0001e40008040000 */
[----:B------:R0:W-:Y:S02]  /*0100*/  UTMACCTL.PF [UR4] ;  /* 0x00000000040079b9 */ /* 0x0001e40008040000 */
[----:B0-----:R-:W-:Y:S01]  /*0110*/  NOP ;  /* 0x0000000000007918 */ /* 0x001fe20000000000 */
.L_x_1:
[----:B------:R-:W-:Y:S05]  /*0120*/  BSYNC B0 ;  /* 0x0000000000007941 */ /* 0x000fea0003800000 */
.L_x_0:
[----:B------:R-:W0:Y:S02]  /*0130*/  SHFL.IDX PT, R2, R0, RZ, 0x1f ;  /* 0x00001fff00027589 */ /* 0x000e2400000e0000 */
[----:B0-----:R-:W-:-:S13]  /*0140*/  ISETP.NE.AND P0, PT, R2, RZ, PT ;  /* 0x000000ff0200720c */ /* 0x001fda0003f05270 */
[----:B------:R-:W-:Y:S05]  /*0150*/  @P0 BRA `(.L_x_2) ;  /* 0x0000000000500947 */ /* 0x000fea0003800000 */
[----:B------:R-:W0:Y:S01]  /*0160*/  S2UR UR8, SR_CgaCtaId ;  /* 0x00000000000879c3 */ /* 0x000e220000008800 */
[----:B------:R-:W-:Y:S01]  /*0170*/  UMOV UR4, 0x400 ;  /* 0x0000040000047882 */ /* 0x000fe20000000000 */
[----:B------:R-:W-:Y:S01]  /*0180*/  UMOV UR5, 0x1 ;  /* 0x0000000100057882 */ /* 0x000fe20000000000 */
[----:B------:R-:W-:Y:S01]  /*0190*/  UMOV UR6, 0x100 ;  /* 0x0000010000067882 */ /* 0x000fe20000000000 */
[----:B------:R-:W-:Y:S01]  /*01a0*/  ELECT P0, URZ, PT ;  /* 0x00000000003f782f */ /* 0x000fe20003800000 */
[----:B------:R-:W-:-:S04]  /*01b0*/  UIADD3 UR6, -UR6, 0x100000, URZ ;  /* 0x0010000006067890 */ /* 0x000fc8000fffe13f */
[----:B------:R-:W-:Y:S02]  /*01c0*/  USHF.L.U32 UR7, UR6, 0xb, URZ ;  /* 0x0000000b06077899 */ /* 0x000fe4000800063f */
[----:B------:R-:W-:Y:S02]  /*01d0*/  USHF.L.U32 UR6, UR6, 0x1, URZ ;  /* 0x0000000106067899 */ /* 0x000fe4000800063f */
[----:B0-----:R-:W-:Y:S02]  /*01e0*/  ULEA UR8, UR8, UR4, 0x18 ;  /* 0x0000000408087291 */ /* 0x001fe4000f8ec03f */
[----:B------:R-:W-:-:S04]  /*01f0*/  UIADD3 UR4, -UR5, 0x100000, URZ ;  /* 0x0010000005047890 */ /* 0x000fc8000fffe13f */
[----:B------:R-:W-:Y:S02]  /*0200*/  USHF.L.U32 UR5, UR4, 0xb, URZ ;  /* 0x0000000b04057899 */ /* 0x000fe4000800063f */
[----:B------:R-:W-:Y:S01]  /*0210*/  USHF.L.U32 UR4, UR4, 0x1, URZ ;  /* 0x0000000104047899 */ /* 0x000fe2000800063f */
[----:B------:R-:W0:Y:S11]  /*0220*/  FENCE.VIEW.ASYNC.S ;  /* 0x00000000000073c6 */ /* 0x000e360000000000 */
[----:B0-----:R0:W1:Y:S01]  /*0230*/  SYNCS.EXCH.64 URZ, [UR8], UR4 ;  /* 0x00000004083f75b2 */ /* 0x0010620008000100 */
[----:B------:R0:W2:Y:S01]  /*0240*/  SYNCS.EXCH.64 URZ, [UR8+0x18], UR6 ;  /* 0x00001806083f75b2 */ /* 0x0000a20008000100 */
[----:B------:R0:W3:Y:S01]  /*0250*/  SYNCS.EXCH.64 URZ, [UR8+0x8], UR4 ;  /* 0x00000804083f75b2 */ /* 0x0000e20008000100 */
[----:B------:R0:W4:Y:S01]  /*0260*/  SYNCS.EXCH.64 URZ, [UR8+0x20], UR6 ;  /* 0x00002006083f75b2 */ /* 0x0001220008000100 */
[----:B------:R0:W0:Y:S01]  /*0270*/  SYNCS.EXCH.64 URZ, [UR8+0x10], UR4 ;  /* 0x00001004083f75b2 */ /* 0x0000220008000100 */
[----:B------:R0:W0:Y:S01]  /*0280*/  SYNCS.EXCH.64 URZ, [UR8+0x28], UR6 ;  /* 0x00002806083f75b2 */ /* 0x0000220008000100 */
[----:B------:R-:W-:Y:S01]  /*0290*/  NOP ;  /* 0x0000000000007918 */ /* 0x000fe20000000000 */
.L_x_2:
[----:B------:R-:W5:Y:S01]  /*02a0*/  SHFL.IDX PT, R0, R0, RZ, 0x1f ;  /* 0x00001fff00007589 */ /* 0x000f6200000e0000 */
[----:B------:R-:W-:Y:S01]  /*02b0*/  ELECT P0, URZ, PT ;  /* 0x00000000003f782f */ /* 0x000fe20003800000 */
[----:B------:R-:W1:Y:S01]  /*02c0*/  LDC R2, c[0x0][0x65c] ;  /* 0x00019700ff027b82 */ /* 0x000e620000000800 */
[----:B------:R-:W-:Y:S01]  /*02d0*/  SHF.R.S32.HI R6, RZ, 0x1f, R5 ;  /* 0x0000001fff067819 */ /* 0x000fe20000011405 */
[----:B------:R-:W2:Y:S01]  /*02e0*/  S2R R3, SR_CTAID.Y ;  /* 0x0000000000037919 */ /* 0x000ea20000002600 */
[----:B0-----:R-:W-:Y:S01]  /*02f0*/  UMOV UR4, 0x20 ;  /* 0x0000002000047882 */ /* 0x001fe20000000000 */
[----:B------:R-:W-:Y:S01]  /*0300*/  ISETP.NE.AND P2, PT, R8, RZ, PT ;  /* 0x000000ff0800720c */ /* 0x000fe20003f45270 */
[----:B------:R-:W-:Y:S01]  /*0310*/  NOP ;  /* 0x0000000000007918 */ /* 0x000fe20000000000 */
[----:B------:R-:W0:Y:S01]  /*0320*/  S2R R4, SR_CTAID.X ;  /* 0x0000000000047919 */ /* 0x000e220000002500 */
[----:B------:R-:W-:Y:S01]  /*0330*/  LEA.HI R6, R6, R5, RZ, 0x2 ;  /* 0x0000000506067211 */ /* 0x000fe200078f10ff */
[----:B------:R-:W-:Y:S01]  /*0340*/  NOP ;  /* 0x0000000000007918 */ /* 0x000fe20000000000 */
[----:B-----5:R-:W-:-:S02]  /*0350*/  ISETP.NE.OR P0, PT, R0, RZ, !P0 ;  /* 0x000000ff0000720c */ /* 0x020fc40004705670 */
[----:B-1----:R-:W-:-:S04]  /*0360*/  ISETP.NE.AND P3, PT, R2, 0x1, PT ;  /* 0x000000010200780c */ /* 0x002fc80003f65270 */
[----:B------:R-:W-:Y:S02]  /*0370*/  P2R R0, PR, RZ, 0x8 ;  /* 0x00000008ff007803 */ /* 0x000fe40000000000 */
[----:B------:R-:W-:-:S05]  /*0380*/  LOP3.LUT R0, R6, 0xfffffffc, RZ, 0xc0, !PT ;  /* 0xfffffffc06007812 */ /* 0x000fca00078ec0ff */
[----:B------:R-:W-:Y:S01]  /*0390*/  VOTEU.ALL UP0, P0 ;  /* 0x00000000003f7886 */ /* 0x000fe20000000000 */
[----:B------:R-:W-:Y:S01]  /*03a0*/  IMAD.IADD R0, R5, 0x1, -R0 ;  /* 0x0000000105007824 */ /* 0x000fe200078e0a00 */
[----:B------:R-:W0:Y:S01]  /*03b0*/  @P3 LDC R17, c[0x0][0x10] ;  /* 0x00000400ff113b82 */ /* 0x000e220000000800 */
[----:B------:R-:W-:Y:S01]  /*03c0*/  VOTEU.ALL UP1, P0 ;  /* 0x00000000003f7886 */ /* 0x000fe20000020000 */
[----:B--2---:R-:W-:Y:S01]  /*03d0*/  @P3 IMAD.MOV.U32 R6, RZ, RZ, R3 ;  /* 0x000000ffff063224 */ /* 0x004fe200078e0003 */
[----:B------:R-:W-:Y:S01]  /*03e0*/  @!UP0 UMOV UR6, 0x400 ;  /* 0x0000040000068882 */ /* 0x000fe20000000000 */
[----:B------:R-:W-:-:S04]  /*03f0*/  @!UP0 UIADD3 UR4, -UR4, 0x100000, URZ ;  /* 0x0010000004048890 */ /* 0x000fc8000fffe13f */
[----:B------:R-:W-:Y:S02]  /*0400*/  @!UP0 USHF.L.U32 UR5, UR4, 0xb, URZ ;  /* 0x0000000b04058899 */ /* 0x000fe4000800063f */
[----:B------:R-:W-:Y:S01]  /*0410*/  @!UP0 USHF.L.U32 UR4, UR4, 0x1, URZ ;  /* 0x0000000104048899 */ /* 0x000fe2000800063f */
[----:B------:R-:W-:Y:S02]  /*0420*/  @P3 IMAD.MOV.U32 R7, RZ, RZ, RZ ;  /* 0x000000ffff073224 */ /* 0x000fe400078e00ff */
[----:B------:R-:W-:Y:S01]  /*0430*/  IMAD.MOV.U32 R5, RZ, RZ, RZ ;  /* 0x000000ffff057224 */ /* 0x000fe200078e00ff */
[----:B------:R-:W1:Y:S01]  /*0440*/  @!UP0 S2UR UR7, SR_CgaCtaId ;  /* 0x00000000000789c3 */ /* 0x000e620000008800 */
[----:B------:R-:W-:-:S07]  /*0450*/  @P3 IMAD.MOV.U32 R11, RZ, RZ, RZ ;  /* 0x000000ffff0b3224 */ /* 0x000fce00078e00ff */
[----:B------:R-:W2:Y:S01]  /*0460*/  @!P3 LDC R9, c[0x0][0xc] ;  /* 0x00000300ff09bb82 */ /* 0x000ea20000000800 */
[----:B0-----:R-:W-:-:S04]  /*0470*/  @P3 IMAD.WIDE.U32 R16, R4, R17, R6 ;  /* 0x0000001104103225 */ /* 0x001fc800078e0006 */
[----:B------:R-:W-:Y:S01]  /*0480*/  @P3 IMAD.IADD R17, R17, 0x1, R11 ;  /* 0x0000000111113824 */ /* 0x000fe200078e020b */
[----:B-1----:R-:W-:Y:S01]  /*0490*/  @!UP0 ULEA UR6, UR7, UR6, 0x18 ;  /* 0x0000000607068291 */ /* 0x002fe2000f8ec03f */
[----:B------:R-:W-:Y:S01]  /*04a0*/  VOTEU.ALL UP0, P0 ;  /* 0x00000000003f7886 */ /* 0x000fe20000000000 */
[----:B------:R-:W-:-:S04]  /*04b0*/  ISETP.NE.AND P0, PT, R0, 0x3, PT ;  /* 0x000000030000780c */ /* 0x000fc80003f05270 */
[----:B------:R-:W-:Y:S01]  /*04c0*/  ISETP.EQ.OR P0, PT, R0, RZ, !P0 ;  /* 0x000000ff0000720c */ /* 0x000fe20004702670 */
[----:B--2---:R-:W-:-:S03]  /*04d0*/  @!P3 IMAD.WIDE.U32 R6, R9, R3, R4 ;  /* 0x000000030906b225 */ /* 0x004fc600078e0004 */
[C---:B------:R-:W-:Y:S01]  /*04e0*/  ISETP.EQ.AND P0, PT, R8.reuse, RZ, P0 ;  /* 0x000000ff0800720c */ /* 0x040fe20000702270 */
[----:B------:R-:W-:Y:S01]  /*04f0*/  VIADD R8, R8, 0xffffffff ;  /* 0xffffffff08087836 */ /* 0x000fe20000000000 */
[----:B------:R-:W0:Y:S02]  /*0500*/  FENCE.VIEW.ASYNC.S ;  /* 0x00000000000073c6 */ /* 0x000e240000000000 */
[----:B0-----:R0:W3:Y:S01]  /*0510*/  @!UP0 SYNCS.EXCH.64 URZ, [UR6+0x40], UR4 ;  /* 0x00004004063f85b2 */ /* 0x0010e20008000100 */
[----:B------:R-:W-:Y:S01]  /*0520*/  @!P3 IMAD.MOV.U32 R16, RZ, RZ, R6 ;  /* 0x000000ffff10b224 */ /* 0x000fe200078e0006 */
[----:B------:R-:W-:Y:S01]  /*0530*/  SEL R19, RZ, 0x1, !P0 ;  /* 0x00000001ff137807 */ /* 0x000fe20004000000 */
[----:B------:R-:W-:Y:S01]  /*0540*/  @!P3 IMAD.MOV.U32 R17, RZ, RZ, R7 ;  /* 0x000000ffff11b224 */ /* 0x000fe200078e0007 */
[----:B------:R-:W-:-:S04]  /*0550*/  ISETP.GE.U32.AND P1, PT, R8, 0x2, PT ;  /* 0x000000020800780c */ /* 0x000fc80003f26070 */
[----:B------:R-:W-:Y:S01]  /*0560*/  SEL R19, R19, 0x2, P1 ;  /* 0x0000000213137807 */ /* 0x000fe20000800000 */
[----:B------:R0:W3:Y:S01]  /*0570*/  @!UP1 SYNCS.EXCH.64 URZ, [UR6+0x48], UR4 ;  /* 0x00004804063f95b2 */ /* 0x0000e20008000100 */
[----:B------:R-:W-:Y:S01]  /*0580*/  NOP ;  /* 0x0000000000007918 */ /* 0x000fe20000000000 */
[----:B---34-:R-:W-:Y:S06]  /*0590*/  BAR.SYNC.DEFER_BLOCKING 0x0 ;  /* 0x0000000000007b1d */ /* 0x018fec0000010000 */
[----:B------:R-:W-:Y:S05]  /*05a0*/  @!P2 BRA `(.L_x_3) ;  /* 0x00000038009ca947 */ /* 0x000fea0003800000 */
[----:B------:R-:W-:-:S13]  /*05b0*/  ISETP.GT.U32.AND P0, PT, R8, 0x1, PT ;  /* 0x000000010800780c */ /* 0x000fda0003f04070 */
[----:B0-----:R-:W-:Y:S05]  /*05c0*/  @P0 EXIT ;  /* 0x000000000000094d */ /* 0x001fea0003800000 */
[----:B------:R-:W-:Y:S01]  /*05d0*/  ULDC.64 UR4, c[0x0][0x650] ;  /* 0x0001940000047ab9 */ /* 0x000fe20000000a00 */
[----:B------:R-:W-:Y:S01]  /*05e0*/  PRMT R0, RZ, 0x7610, R0 ;  /* 0x00007610ff007816 */ /* 0x000fe20000000000 */
[----:B------:R-:W-:Y:S01]  /*05f0*/  IMAD.MOV.U32 R57, RZ, RZ, -0x1 ;  /* 0xffffffffff397424 */ /* 0x000fe200078e00ff */
[----:B------:R-:W-:Y:S01]  /*0600*/  ISETP.GE.U32.AND P0, PT, R16, UR4, PT ;  /* 0x0000000410007c0c */ /* 0x000fe2000bf06070 */
[----:B------:R-:W-:Y:S02]  /*0610*/  IMAD.MOV.U32 R58, RZ, RZ, -0x1 ;  /* 0xffffffffff3a7424 */ /* 0x000fe400078e00ff */
[----:B------:R-:W-:Y:S01]  /*0620*/  IMAD.MOV.U32 R59, RZ, RZ, -0x1 ;  /* 0xffffffffff3b7424 */ /* 0x000fe200078e00ff */
[----:B------:R-:W-:-:S13]  /*0630*/  ISETP.GE.U32.AND.EX P0, PT, R17, UR5, PT, P0 ;  /* 0x0000000511007c0c */ /* 0x000fda000bf06100 */
[----:B------:R-:W-:Y:S05]  /*0640*/  @P0 BRA `(.L_x_4) ;  /* 0x0000000400540947 */ /* 0x000fea0003800000 */
[----:B------:R-:W0:Y:S01]  /*0650*/  LDC.64 R14, c[0x0][0x628] ;  /* 0x00018a00ff0e7b82 */ /* 0x000e220000000a00 */
[----:B------:R-:W-:Y:S02]  /*0660*/  IMAD.MOV.U32 R6, RZ, RZ, R16 ;  /* 0x000000ffff067224 */ /* 0x000fe400078e0010 */
[----:B------:R-:W-:-:S05]  /*0670*/  IMAD.MOV.U32 R7, RZ, RZ, R17 ;  /* 0x000000ffff077224 */ /* 0x000fca00078e0011 */
[----:B------:R-:W1:Y:S08]  /*0680*/  LDC R0, c[0x0][0x630] ;  /* 0x00018c00ff007b82 */ /* 0x000e700000000800 */
[----:B------:R-:W2:Y:S01]  /*0690*/  LDC.64 R20, c[0x0][0x620] ;  /* 0x00018800ff147b82 */ /* 0x000ea20000000a00 */
[----:B0-----:R-:W-:-:S04]  /*06a0*/  ISETP.NE.U32.AND P0, PT, R14, RZ, PT ;  /* 0x000000ff0e00720c */ /* 0x001fc80003f05070 */
[----:B------:R-:W-:-:S13]  /*06b0*/  ISETP.NE.AND.EX P0, PT, R15, RZ, PT, P0 ;  /* 0x000000ff0f00720c */ /* 0x000fda0003f05300 */
[----:B-12---:R-:W-:Y:S05]  /*06c0*/  @!P0 BRA `(.L_x_5) ;  /* 0x0000000000288947 */ /* 0x006fea0003800000 */
[----:B------:R-:W0:Y:S02]  /*06d0*/  LDC R11, c[0x0][0x634] ;  /* 0x00018d00ff0b7b82 */ /* 0x000e240000000800 */
[----:B0-----:R-:W-:-:S05]  /*06e0*/  IADD3 R11, P0, R16, R11, RZ ;  /* 0x0000000b100b7210 */ /* 0x001fca0007f1e0ff */
[----:B------:R-:W-:-:S04]  /*06f0*/  IMAD.X R13, RZ, RZ, R17, P0 ;  /* 0x000000ffff0d7224 */ /* 0x000fc800000e0611 */
[----:B------:R-:W-:-:S04]  /*0700*/  IMAD.WIDE.U32 R6, R13, R14, RZ ;  /* 0x0000000e0d067225 */ /* 0x000fc800078e00ff */
[----:B------:R-:W-:-:S04]  /*0710*/  IMAD.WIDE.U32 R8, P0, R11, R15, R6 ;  /* 0x0000000f0b087225 */ /* 0x000fc80007800006 */
[----:B------:R-:W-:-:S04]  /*0720*/  IMAD.WIDE.U32 R6, R11, R14, RZ ;  /* 0x0000000e0b067225 */ /* 0x000fc800078e00ff */
[----:B------:R-:W-:Y:S01]  /*0730*/  IMAD.X R11, RZ, RZ, RZ, P0 ;  /* 0x000000ffff0b7224 */ /* 0x000fe200000e06ff */
[----:B------:R-:W-:Y:S01]  /*0740*/  IADD3 RZ, P0, R7, R8, RZ ;  /* 0x0000000807ff7210 */ /* 0x000fe20007f1e0ff */
[----:B------:R-:W-:-:S04]  /*0750*/  IMAD.MOV.U32 R10, RZ, RZ, R9 ;  /* 0x000000ffff0a7224 */ /* 0x000fc800078e0009 */
[----:B------:R-:W-:-:S08]  /*0760*/  IMAD.WIDE.U32.X R6, R13, R15, R10, P0 ;  /* 0x0000000f0d067225 */ /* 0x000fd000000e040a */
.L_x_5:
[-CC-:B------:R-:W-:Y:S01]  /*0770*/  SHF.R.U64 R59, R6, R0.reuse, R7.reuse ;  /* 0x00000000063b7219 */ /* 0x180fe20000001207 */
[----:B------:R-:W0:Y:S01]  /*0780*/  LDC R10, c[0x0][0x618] ;  /* 0x00018600ff0a7b82 */ /* 0x000e220000000800 */
[----:B------:R-:W-:Y:S01]  /*0790*/  SHF.R.U32.HI R5, RZ, R0, R7 ;  /* 0x00000000ff057219 */ /* 0x000fe20000011607 */
[----:B------:R-:W-:Y:S01]  /*07a0*/  ULDC UR4, c[0x0][0x150] ;  /* 0x0000540000047ab9 */ /* 0x000fe20000000800 */
[----:B------:R-:W-:Y:S02]  /*07b0*/  IADD3 R9, P0, RZ, -R59, RZ ;  /* 0x8000003bff097210 */ /* 0x000fe40007f1e0ff */
[----:B------:R-:W-:-:S03]  /*07c0*/  I2FP.F32.U32 R0, R4 ;  /* 0x0000000400007245 */ /* 0x000fc60000201000 */
[----:B------:R-:W1:Y:S01]  /*07d0*/  LDC.64 R26, c[0x0][0x640] ;  /* 0x00019000ff1a7b82 */ /* 0x000e620000000a00 */
[----:B------:R-:W-:Y:S02]  /*07e0*/  IMAD.X R11, RZ, RZ, ~R5, P0 ;  /* 0x000000ffff0b7224 */ /* 0x000fe400000e0e05 */
[----:B------:R-:W-:Y:S01]  /*07f0*/  FMUL R0, R0, UR4 ;  /* 0x0000000400007c20 */ /* 0x000fe20008400000 */
[----:B------:R-:W-:Y:S01]  /*0800*/  IMAD.WIDE.U32 R6, R9, R20, R16 ;  /* 0x0000001409067225 */ /* 0x000fe200078e0010 */
[----:B------:R-:W-:-:S03]  /*0810*/  ULDC UR4, c[0x0][0x154] ;  /* 0x0000550000047ab9 */ /* 0x000fc60000000800 */
[----:B------:R-:W-:Y:S01]  /*0820*/  IMAD R8, R11, R20, RZ ;  /* 0x000000140b087224 */ /* 0x000fe200078e02ff */
[----:B------:R-:W2:Y:S01]  /*0830*/  LDC R5, c[0x0][0x144] ;  /* 0x00005100ff057b82 */ /* 0x000ea20000000800 */
[----:B------:R-:W3:Y:S02]  /*0840*/  F2I.U32.TRUNC.NTZ R0, R0 ;  /* 0x0000000000007305 */ /* 0x000ee4000020f000 */
[----:B------:R-:W-:-:S04]  /*0850*/  IMAD R9, R9, R21, R8 ;  /* 0x0000001509097224 */ /* 0x000fc800078e0208 */
[----:B------:R-:W-:Y:S01]  /*0860*/  IMAD.IADD R7, R7, 0x1, R9 ;  /* 0x0000000107077824 */ /* 0x000fe200078e0209 */
[----:B------:R-:W4:Y:S01]  /*0870*/  LDC R12, c[0x0][0x608] ;  /* 0x00018200ff0c7b82 */ /* 0x000f220000000800 */
[----:B------:R-:W-:-:S03]  /*0880*/  IMAD.MOV.U32 R9, RZ, RZ, -0x1 ;  /* 0xffffffffff097424 */ /* 0x000fc600078e00ff */
[-CC-:B0-----:R-:W-:Y:S02]  /*0890*/  SHF.R.U64 R20, R6, R10.reuse, R7.reuse ;  /* 0x0000000a06147219 */ /* 0x181fe40000001207 */
[----:B------:R-:W-:Y:S02]  /*08a0*/  I2FP.F32.U32 R6, R3 ;  /* 0x0000000300067245 */ /* 0x000fe40000201000 */
[----:B------:R-:W0:Y:S01]  /*08b0*/  LDC R24, c[0x0][0x658] ;  /* 0x00019600ff187b82 */ /* 0x000e220000000800 */
[----:B-1----:R-:W-:Y:S01]  /*08c0*/  ISETP.NE.U32.AND P0, PT, R26, RZ, PT ;  /* 0x000000ff1a00720c */ /* 0x002fe20003f05070 */
[----:B---3--:R-:W-:Y:S01]  /*08d0*/  IMAD.MOV R8, RZ, RZ, -R0 ;  /* 0x000000ffff087224 */ /* 0x008fe200078e0a00 */
[----:B------:R-:W-:Y:S01]  /*08e0*/  SHF.R.U32.HI R7, RZ, R10, R7 ;  /* 0x0000000aff077219 */ /* 0x000fe20000011607 */
[----:B------:R-:W-:Y:S01]  /*08f0*/  FMUL R6, R6, UR4 ;  /* 0x0000000406067c20 */ /* 0x000fe20008400000 */
[----:B------:R-:W-:-:S03]  /*0900*/  ISETP.NE.AND.EX P0, PT, R27, RZ, PT, P0 ;  /* 0x000000ff1b00720c */ /* 0x000fc60003f05300 */
[----:B------:R-:W1:Y:S01]  /*0910*/  LDC R14, c[0x0][0x148] ;  /* 0x00005200ff0e7b82 */ /* 0x000e620000000800 */
[----:B--2---:R-:W-:-:S07]  /*0920*/  IMAD R0, R5, R8, R4 ;  /* 0x0000000805007224 */ /* 0x004fce00078e0204 */
[----:B------:R-:W2:Y:S01]  /*0930*/  LDC R22, c[0x0][0x600] ;  /* 0x00018000ff167b82 */ /* 0x000ea20000000800 */
[-CC-:B----4-:R-:W-:Y:S02]  /*0940*/  SHF.R.U64 R28, R20, R12.reuse, R7.reuse ;  /* 0x0000000c141c7219 */ /* 0x190fe40000001207 */
[----:B------:R-:W-:Y:S01]  /*0950*/  SHF.R.U32.HI R5, RZ, R12, R7 ;  /* 0x0000000cff057219 */ /* 0x000fe20000011607 */
[----:B------:R-:W-:Y:S01]  /*0960*/  IMAD.MOV.U32 R7, RZ, RZ, 0x1 ;  /* 0x00000001ff077424 */ /* 0x000fe200078e00ff */
[----:B------:R3:W4:Y:S03]  /*0970*/  F2I.U32.TRUNC.NTZ R12, R6 ;  /* 0x00000006000c7305 */ /* 0x000726000020f000 */
[----:B------:R-:W1:Y:S01]  /*0980*/  LDC R15, c[0x0][0x648] ;  /* 0x00019200ff0f7b82 */ /* 0x000e620000000800 */
[-C--:B0-----:R-:W-:Y:S02]  /*0990*/  SHF.L.U32 R4, R9, R24.reuse, RZ ;  /* 0x0000001809047219 */ /* 0x081fe400000006ff */
[----:B------:R-:W-:-:S02]  /*09a0*/  SHF.R.U64 R30, R28, R24, R5 ;  /* 0x000000181c1e7219 */ /* 0x000fc40000001205 */
[----:B------:R-:W-:Y:S02]  /*09b0*/  LOP3.LUT R11, RZ, R4, RZ, 0x33, !PT ;  /* 0x00000004ff0b7212 */ /* 0x000fe400078e33ff */
[-C--:B------:R-:W-:Y:S01]  /*09c0*/  SHF.R.U32.HI R5, RZ, R24.reuse, R5 ;  /* 0x00000018ff057219 */ /* 0x080fe20000011605 */
[----:B------:R-:W0:Y:S01]  /*09d0*/  LDC R21, c[0x0][0x638] ;  /* 0x00018e00ff157b82 */ /* 0x000e220000000800 */
[----:B------:R-:W-:Y:S01]  /*09e0*/  SHF.L.U32 R10, R7, R24, RZ ;  /* 0x00000018070a7219 */ /* 0x000fe200000006ff */
[----:B------:R-:W-:-:S06]  /*09f0*/  IMAD.MOV.U32 R4, RZ, RZ, R30 ;  /* 0x000000ffff047224 */ /* 0x000fcc00078e001e */
[----:B------:R-:W0:Y:S01]  /*0a00*/  LDC R57, c[0x0][0x610] ;  /* 0x00018400ff397b82 */ /* 0x000e220000000800 */
[----:B---34-:R-:W-:Y:S05]  /*0a10*/  @!P0 BRA `(.L_x_6) ;  /* 0x0000000000288947 */ /* 0x018fea0003800000 */
[----:B------:R-:W3:Y:S02]  /*0a20*/  LDC R9, c[0x0][0x64c] ;  /* 0x00019300ff097b82 */ /* 0x000ee40000000800 */
[----:B---3--:R-:W-:-:S05]  /*0a30*/  IADD3 R9, P0, R30, R9, RZ ;  /* 0x000000091e097210 */ /* 0x008fca0007f1e0ff */
        /* <DEDUP_REMOVED lines=8> */
.L_x_6:
[----:B-1----:R-:W-:Y:S01]  /*0ac0*/  SHF.R.U64 R4, R4, R15, R5 ;  /* 0x0000000f04047219 */ /* 0x002fe20000001205 */
[----:B--2---:R-:W-:Y:S01]  /*0ad0*/  VIADD R5, R22, 0xffffffff ;  /* 0xffffffff16057836 */ /* 0x004fe20000000000 */
[----:B------:R-:W-:Y:S01]  /*0ae0*/  LOP3.LUT R11, R28, R11, RZ, 0xc0, !PT ;  /* 0x0000000b1c0b7212 */ /* 0x000fe200078ec0ff */
[----:B------:R-:W-:Y:S02]  /*0af0*/  IMAD.MOV R12, RZ, RZ, -R12 ;  /* 0x000000ffff0c7224 */ /* 0x000fe400078e0a0c */
[----:B------:R-:W-:Y:S02]  /*0b00*/  IMAD.MOV R6, RZ, RZ, -R4 ;  /* 0x000000ffff067224 */ /* 0x000fe400078e0a04 */
[----:B------:R-:W-:Y:S01]  /*0b10*/  IMAD R11, R10, R4, R11 ;  /* 0x000000040a0b7224 */ /* 0x000fe200078e020b */
[----:B------:R-:W-:Y:S01]  /*0b20*/  LOP3.LUT R4, R20, R5, RZ, 0xc0, !PT ;  /* 0x0000000514047212 */ /* 0x000fe200078ec0ff */
[----:B------:R-:W-:Y:S02]  /*0b30*/  @P3 IMAD R0, R14, R12, R3 ;  /* 0x0000000c0e003224 */ /* 0x000fe400078e0203 */
[----:B0-----:R-:W-:-:S02]  /*0b40*/  IMAD R3, R6, R21, R30 ;  /* 0x0000001506037224 */ /* 0x001fc400078e021e */
[----:B------:R-:W-:Y:S02]  /*0b50*/  IMAD R57, R11, R57, R0 ;  /* 0x000000390b397224 */ /* 0x000fe400078e0200 */
[----:B------:R-:W-:Y:S02]  /*0b60*/  IMAD R4, R3, R22, R4 ;  /* 0x0000001603047224 */ /* 0x000fe400078e0204 */
[----:B------:R-:W-:-:S03]  /*0b70*/  IMAD.MOV.U32 R0, RZ, RZ, 0x1 ;  /* 0x00000001ff007424 */ /* 0x000fc600078e00ff */
[----:B------:R-:W-:Y:S02]  /*0b80*/  SEL R58, R4, R57, !P3 ;  /* 0x00000039043a7207 */ /* 0x000fe40005800000 */
[----:B------:R-:W-:-:S07]  /*0b90*/  SEL R57, R57, R4, !P3 ;  /* 0x0000000439397207 */ /* 0x000fce0005800000 */
.L_x_4:
[----:B------:R-:W-:-:S08]  /*0ba0*/  NOP ;  /* 0x0000000000007918 */ /* 0x000fd00000000000 */
[----:B------:R-:W0:Y:S02]  /*0bb0*/  USETMAXREG.TRY_ALLOC.CTAPOOL UP0, 0xe8 ;  /* 0x000000e8000079c8 */ /* 0x000e240008000600 */
[----:B0-----:R-:W-:-:S13]  /*0bc0*/  PLOP3.LUT P0, PT, PT, PT, UP0, 0x80, 0x0 ;  /* 0x000000000000781c */ /* 0x001fda0003f0f008 */
[----:B------:R-:W-:Y:S05]  /*0bd0*/  @!P0 BRA `(.L_x_4) ;  /* 0xfffffffc00f08947 */ /* 0x000fea000383ffff */
[----:B------:R-:W-:Y:S01]  /*0be0*/  ULDC.64 UR4, c[0x0][0x598] ;  /* 0x0001660000047ab9 */ /* 0x000fe20000000a00 */
[----:B------:R-:W-:Y:S01]  /*0bf0*/  ULDC.64 UR36, c[0x0][0x208] ;  /* 0x0000820000247ab9 */ /* 0x000fe20000000a00 */
[----:B------:R-:W-:-:S04]  /*0c00*/  ISETP.NE.U32.AND P0, PT, RZ, UR4, PT ;  /* 0x00000004ff007c0c */ /* 0x000fc8000bf05070 */
[----:B------:R-:W-:-:S13]  /*0c10*/  ISETP.NE.AND.EX P0, PT, RZ, UR5, PT, P0 ;  /* 0x00000005ff007c0c */ /* 0x000fda000bf05300 */
[----:B------:R-:W-:Y:S05]  /*0c20*/  @!P0 BRA `(.L_x_7) ;  /* 0x00000000001c8947 */ /* 0x000fea0003800000 */
[----:B------:R-:W0:Y:S02]  /*0c30*/  LDC.64 R4, c[0x0][0x598] ;  /* 0x00016600ff047b82 */ /* 0x000e240000000a00 */
[----:B0-----:R-:W2:Y:S02]  /*0c40*/  LDG.E.64 R4, desc[UR36][R4.64] ;  /* 0x0000002404047981 */ /* 0x001ea4000c1e1b00 */
[----:B--2---:R-:W-:-:S04]  /*0c50*/  ISETP.NE.U32.AND P0, PT, R4, RZ, PT ;  /* 0x000000ff0400720c */ /* 0x004fc80003f05070 */
[----:B------:R-:W-:-:S13]  /*0c60*/  ISETP.NE.AND.EX P0, PT, R5, RZ, PT, P0 ;  /* 0x000000ff0500720c */ /* 0x000fda0003f05300 */
[----:B------:R-:W-:Y:S05]  /*0c70*/  @!P0 BRA `(.L_x_7) ;  /* 0x0000000000088947 */ /* 0x000fea0003800000 */
[----:B------:R0:W5:Y:S01]  /*0c80*/  LD.E R22, desc[UR36][R4.64] ;  /* 0x0000002404167980 */ /* 0x000162000c101900 */
[----:B------:R-:W-:Y:S05]  /*0c90*/  BRA `(.L_x_8) ;  /* 0x0000000000247947 */ /* 0x000fea0003800000 */
.L_x_7:
[----:B------:R-:W-:Y:S02]  /*0ca0*/  ULDC.64 UR4, c[0x0][0x588] ;  /* 0x0001620000047ab9 */ /* 0x000fe40000000a00 */
[----:B------:R-:W-:-:S04]  /*0cb0*/  ISETP.NE.U32.AND P0, PT, RZ, UR4, PT ;  /* 0x00000004ff007c0c */ /* 0x000fc8000bf05070 */
[----:B------:R-:W-:-:S13]  /*0cc0*/  ISETP.NE.AND.EX P0, PT, RZ, UR5, PT, P0 ;  /* 0x00000005ff007c0c */ /* 0x000fda000bf05300 */
[----:B------:R-:W-:Y:S05]  /*0cd0*/  @!P0 BRA `(.L_x_9) ;  /* 0x00000000000c8947 */ /* 0x000fea0003800000 */
[----:B------:R-:W0:Y:S02]  /*0ce0*/  LDC.64 R22, c[0x0][0x588] ;  /* 0x00016200ff167b82 */ /* 0x000e240000000a00 */
[----:B0-----:R1:W5:Y:S01]  /*0cf0*/  LDG.E R22, desc[UR36][R22.64] ;  /* 0x0000002416167981 */ /* 0x001362000c1e1900 */
[----:B------:R-:W-:Y:S05]  /*0d00*/  BRA `(.L_x_8) ;  /* 0x0000000000087947 */ /* 0x000fea0003800000 */
.L_x_9:
[----:B------:R-:W-:Y:S02]  /*0d10*/  ULDC UR4, c[0x0][0x580] ;  /* 0x0001600000047ab9 */ /* 0x000fe40000000800 */
[----:B------:R-:W-:-:S07]  /*0d20*/  IMAD.U32 R22, RZ, RZ, UR4 ;  /* 0x00000004ff167e24 */ /* 0x000fce000f8e00ff */
.L_x_8:
[----:B------:R-:W-:Y:S02]  /*0d30*/  ULDC.64 UR4, c[0x0][0x5a0] ;  /* 0x0001680000047ab9 */ /* 0x000fe40000000a00 */
[----:B------:R-:W-:-:S04]  /*0d40*/  ISETP.NE.U32.AND P0, PT, RZ, UR4, PT ;  /* 0x00000004ff007c0c */ /* 0x000fc8000bf05070 */
[----:B------:R-:W-:-:S13]  /*0d50*/  ISETP.NE.AND.EX P0, PT, RZ, UR5, PT, P0 ;  /* 0x00000005ff007c0c */ /* 0x000fda000bf05300 */
[----:B------:R-:W-:Y:S05]  /*0d60*/  @!P0 BRA `(.L_x_10) ;  /* 0x00000000001c8947 */ /* 0x000fea0003800000 */
[----:B0-----:R-:W0:Y:S02]  /*0d70*/  LDC.64 R4, c[0x0][0x5a0] ;  /* 0x00016800ff047b82 */ /* 0x001e240000000a00 */
[----:B0-----:R-:W2:Y:S02]  /*0d80*/  LDG.E.64 R4, desc[UR36][R4.64] ;  /* 0x0000002404047981 */ /* 0x001ea4000c1e1b00 */
[----:B--2---:R-:W-:-:S04]  /*0d90*/  ISETP.NE.U32.AND P0, PT, R4, RZ, PT ;  /* 0x000000ff0400720c */ /* 0x004fc80003f05070 */
[----:B------:R-:W-:-:S13]  /*0da0*/  ISETP.NE.AND.EX P0, PT, R5, RZ, PT, P0 ;  /* 0x000000ff0500720c */ /* 0x000fda0003f05300 */
[----:B------:R-:W-:Y:S05]  /*0db0*/  @!P0 BRA `(.L_x_10) ;  /* 0x0000000000088947 */ /* 0x000fea0003800000 */
[----:B-1----:R0:W5:Y:S01]  /*0dc0*/  LD.E R23, desc[UR36][R4.64] ;  /* 0x0000002404177980 */ /* 0x002162000c101900 */
[----:B------:R-:W-:Y:S05]  /*0dd0*/  BRA `(.L_x_11) ;  /* 0x0000000000247947 */ /* 0x000fea0003800000 */
.L_x_10:
[----:B------:R-:W-:Y:S02]  /*0de0*/  ULDC.64 UR4, c[0x0][0x590] ;  /* 0x0001640000047ab9 */ /* 0x000fe40000000a00 */
[----:B------:R-:W-:-:S04]  /*0df0*/  ISETP.NE.U32.AND P0, PT, RZ, UR4, PT ;  /* 0x00000004ff007c0c */ /* 0x000fc8000bf05070 */
[----:B------:R-:W-:-:S13]  /*0e00*/  ISETP.NE.AND.EX P0, PT, RZ, UR5, PT, P0 ;  /* 0x00000005ff007c0c */ /* 0x000fda000bf05300 */
[----:B------:R-:W-:Y:S05]  /*0e10*/  @!P0 BRA `(.L_x_12) ;  /* 0x00000000000c8947 */ /* 0x000fea0003800000 */
[----:B0-----:R-:W1:Y:S02]  /*0e20*/  LDC.64 R4, c[0x0][0x590] ;  /* 0x00016400ff047b82 */ /* 0x001e640000000a00 */
[----:B-1----:R1:W5:Y:S01]  /*0e30*/  LDG.E R23, desc[UR36][R4.64] ;  /* 0x0000002404177981 */ /* 0x002362000c1e1900 */
[----:B------:R-:W-:Y:S05]  /*0e40*/  BRA `(.L_x_11) ;  /* 0x0000000000087947 */ /* 0x000fea0003800000 */
.L_x_12:
[----:B------:R-:W-:Y:S02]  /*0e50*/  ULDC UR4, c[0x0][0x584] ;  /* 0x0001610000047ab9 */ /* 0x000fe40000000800 */
[----:B-1----:R-:W-:-:S07]  /*0e60*/  IMAD.U32 R23, RZ, RZ, UR4 ;  /* 0x00000004ff177e24 */ /* 0x002fce000f8e00ff */
.L_x_11:
[----:B------:R-:W-:-:S13]  /*0e70*/  LOP3.LUT P0, RZ, R0, 0xff, RZ, 0xc0, !PT ;  /* 0x000000ff00ff7812 */ /* 0x000fda000780c0ff */
[----:B------:R-:W-:Y:S05]  /*0e80*/  @!P0 EXIT ;  /* 0x000000000000894d */ /* 0x000fea0003800000 */
[----:B------:R-:W-:Y:S01]  /*0e90*/  ULDC UR4, c[0x0][0x28c] ;  /* 0x0000a30000047ab9 */ /* 0x000fe20000000800 */
[----:B------:R-:W-:Y:S01]  /*0ea0*/  UMOV UR38, URZ ;  /* 0x0000003f00267c82 */ /* 0x000fe20008000000 */
[----:B------:R-:W-:Y:S01]  /*0eb0*/  UIADD3 UR4, UR4, 0x7f, URZ ;  /* 0x0000007f04047890 */ /* 0x000fe2000fffe03f */
[----:B------:R-:W-:-:S03]  /*0ec0*/  UMOV UR39, URZ ;  /* 0x0000003f00277c82 */ /* 0x000fc60008000000 */
[----:B------:R-:W-:-:S04]  /*0ed0*/  USHF.R.S32.HI UR5, URZ, 0x1f, UR4 ;  /* 0x0000001f3f057899 */ /* 0x000fc80008011404 */
[----:B------:R-:W-:-:S04]  /*0ee0*/  ULEA.HI UR5, UR5, UR4, URZ, 0x7 ;  /* 0x0000000405057291 */ /* 0x000fc8000f8f383f */
[----:B------:R-:W-:-:S12]  /*0ef0*/  USHF.R.S32.HI UR40, URZ, 0x7, UR5 ;  /* 0x000000073f287899 */ /* 0x000fd80008011405 */
.L_x_98:
[----:B------:R-:W-:Y:S01]  /*0f00*/  LOP3.LUT R0, R18, 0x80, RZ, 0xc0, !PT ;  /* 0x0000008012007812 */ /* 0x000fe200078ec0ff */
[----:B------:R-:W2:Y:S01]  /*0f10*/  S2UR UR7, SR_CgaCtaId ;  /* 0x00000000000779c3 */ /* 0x000ea20000008800 */
[----:B------:R-:W-:Y:S02]  /*0f20*/  UMOV UR6, 0x400 ;  /* 0x0000040000067882 */ /* 0x000fe40000000000 */
[----:B------:R-:W-:-:S06]  /*0f30*/  SHF.R.U32.HI R0, RZ, 0x7, R0 ;  /* 0x00000007ff007819 */ /* 0x000fcc0000011600 */
[----:B------:R-:W3:Y:S01]  /*0f40*/  SHFL.IDX PT, R0, R0, RZ, 0x1f ;  /* 0x00001fff00007589 */ /* 0x000ee200000e0000 */
[----:B--2---:R-:W-:Y:S01]  /*0f50*/  ULEA UR6, UR7, UR6, 0x18 ;  /* 0x0000000607067291 */ /* 0x004fe2000f8ec03f */
[----:B---3--:R-:W-:-:S13]  /*0f60*/  R2UR UR4, R0 ;  /* 0x00000000000472ca */ /* 0x008fda00000e0000 */
[----:B------:R-:W-:-:S04]  /*0f70*/  ULEA.HI UR5, UR4, UR4, URZ, 0x1 ;  /* 0x0000000404057291 */ /* 0x000fc8000f8f083f */
[----:B------:R-:W-:-:S04]  /*0f80*/  ULOP3.LUT UR5, UR5, 0x7fffe, URZ, 0xc0, !UPT ;  /* 0x0007fffe05057892 */ /* 0x000fc8000f8ec03f */
[----:B------:R-:W-:-:S03]  /*0f90*/  UIADD3 UR5, UR4, -UR5, URZ ;  /* 0x8000000504057290 */ /* 0x000fc6000fffe03f */
[----:B------:R-:W-:Y:S01]  /*0fa0*/  ULDC UR4, c[0x0][0x28c] ;  /* 0x0000a30000047ab9 */ /* 0x000fe20000000800 */
[----:B------:R-:W-:Y:S01]  /*0fb0*/  ULEA UR5, UR5, UR6, 0xd ;  /* 0x0000000605057291 */ /* 0x000fe2000f8e683f */
[----:B------:R-:W-:-:S03]  /*0fc0*/  ISETP.LT.AND P0, PT, RZ, UR4, PT ;  /* 0x00000004ff007c0c */ /* 0x000fc6000bf01270 */
[----:B------:R-:W-:-:S04]  /*0fd0*/  UIADD3 UR5, UR5, 0x100, URZ ;  /* 0x0000010005057890 */ /* 0x000fc8000fffe03f */
[----:B------:R-:W-:-:S04]  /*0fe0*/  USHF.R.U32.HI UR5, URZ, 0x4, UR5 ;  /* 0x000000043f057899 */ /* 0x000fc80008011605 */
[----:B------:R-:W-:Y:S02]  /*0ff0*/  ULOP3.LUT UR41, UR5, 0x3fff, URZ, 0xc0, !UPT ;  /* 0x00003fff05297892 */ /* 0x000fe4000f8ec03f */
[----:B0---4-:R-:W-:Y:S10]  /*1000*/  @P0 BRA `(.L_x_13) ;  /* 0x0000000000400947 */ /* 0x011ff40003800000 */
[----:B------:R-:W-:Y:S01]  /*1010*/  MOV R0, 0x0 ;  /* 0x0000000000007802 */ /* 0x000fe20000000f00 */
[----:B------:R-:W-:Y:S01]  /*1020*/  ULDC.64 UR4, c[0x4][0x68] ;  /* 0x01001a0000047ab9 */ /* 0x000fe20000000a00 */
[----:B------:R-:W-:Y:S01]  /*1030*/  ULDC.64 UR6, c[0x4][0x8] ;  /* 0x0100020000067ab9 */ /* 0x000fe20000000a00 */
[----:B01----:R-:W-:Y:S01]  /*1040*/  IMAD.U32 R4, RZ, RZ, UR4 ;  /* 0x00000004ff047e24 */ /* 0x003fe2000f8e00ff */
[----:B------:R0:W1:Y:S01]  /*1050*/  LDC.64 R14, c[0x4][R0] ;  /* 0x01000000000e7b82 */ /* 0x0000620000000a00 */
[----:B------:R-:W-:Y:S01]  /*1060*/  IMAD.U32 R5, RZ, RZ, UR5 ;  /* 0x00000005ff057e24 */ /* 0x000fe2000f8e00ff */
[----:B------:R-:W-:Y:S01]  /*1070*/  ULDC.64 UR4, c[0x4][0x70] ;  /* 0x01001c0000047ab9 */ /* 0x000fe20000000a00 */
[----:B------:R-:W-:Y:S02]  /*1080*/  IMAD.U32 R10, RZ, RZ, UR6 ;  /* 0x00000006ff0a7e24 */ /* 0x000fe4000f8e00ff */
[----:B------:R-:W-:Y:S02]  /*1090*/  IMAD.U32 R6, RZ, RZ, UR4 ;  /* 0x00000004ff067e24 */ /* 0x000fe4000f8e00ff */
[----:B------:R-:W-:-:S02]  /*10a0*/  IMAD.U32 R7, RZ, RZ, UR5 ;  /* 0x00000005ff077e24 */ /* 0x000fc4000f8e00ff */
[----:B------:R-:W-:Y:S02]  /*10b0*/  IMAD.U32 R11, RZ, RZ, UR7 ;  /* 0x00000007ff0b7e24 */ /* 0x000fe4000f8e00ff */
[----:B------:R-:W-:Y:S02]  /*10c0*/  IMAD.MOV.U32 R8, RZ, RZ, 0x1e1 ;  /* 0x000001e1ff087424 */ /* 0x000fe400078e00ff */
[----:B------:R-:W-:Y:S02]  /*10d0*/  IMAD.MOV.U32 R12, RZ, RZ, 0x1 ;  /* 0x00000001ff0c7424 */ /* 0x000fe400078e00ff */
[----:B0-----:R-:W-:-:S07]  /*10e0*/  IMAD.MOV.U32 R13, RZ, RZ, RZ ;  /* 0x000000ffff0d7224 */ /* 0x001fce00078e00ff */
[----:B------:R-:W-:-:S07]  /*10f0*/  LEPC R20, `(.L_x_13) ;  /* 0x000000001014794e */ /* 0x000fce0000000000 */
[----:B-1---5:R-:W-:Y:S05]  /*1100*/  CALL.ABS.NOINC R14 ;  /* 0x000000000e007343 */ /* 0x022fea0003c00000 */
.L_x_13:
[----:B------:R-:W-:-:S04]  /*1110*/  LOP3.LUT R0, R19, 0x1, RZ, 0xfc, !PT ;  /* 0x0000000113007812 */ /* 0x000fc800078efcff */
[----:B------:R-:W-:-:S13]  /*1120*/  ISETP.NE.AND P0, PT, R0, 0x3, PT ;  /* 0x000000030000780c */ /* 0x000fda0003f05270 */
[----:B------:R-:W-:Y:S05]  /*1130*/  @!P0 BRA `(.L_x_14) ;  /* 0x0000000000048947 */ /* 0x000fea0003800000 */
[----:B------:R-:W-:Y:S01]  /*1140*/  BPT.TRAP 0x1 ;  /* 0x000000040000795c */ /* 0x000fe20000300000 */
.L_x_14:
[----:B------:R-:W2:Y:S01]  /*1150*/  S2UR UR5, SR_CgaCtaId ;  /* 0x00000000000579c3 */ /* 0x000ea20000008800 */
[----:B------:R-:W-:Y:S01]  /*1160*/  UMOV UR4, 0x400 ;  /* 0x0000040000047882 */ /* 0x000fe20000000000 */
[----:B------:R-:W-:Y:S02]  /*1170*/  IMAD.U32 R0, RZ, RZ, UR38 ;  /* 0x00000026ff007e24 */ /* 0x000fe4000f8e00ff */
[----:B------:R-:W-:-:S03]  /*1180*/  IMAD.U32 R3, RZ, RZ, UR39 ;  /* 0x00000027ff037e24 */ /* 0x000fc6000f8e00ff */
[----:B------:R-:W-:Y:S01]  /*1190*/  SHF.L.U32 R0, R0, 0x1f, RZ ;  /* 0x0000001f00007819 */ /* 0x000fe200000006ff */
[----:B--2---:R-:W-:-:S06]  /*11a0*/  ULEA UR4, UR5, UR4, 0x18 ;  /* 0x0000000405047291 */ /* 0x004fcc000f8ec03f */
[----:B------:R-:W-:-:S04]  /*11b0*/  IMAD.U32 R6, RZ, RZ, UR4 ;  /* 0x00000004ff067e24 */ /* 0x000fc8000f8e00ff */
[----:B------:R-:W-:-:S04]  /*11c0*/  IMAD R3, R3, 0x8, R6 ;  /* 0x0000000803037824 */ /* 0x000fc800078e0206 */
[----:B------:R2:W3:Y:S01]  /*11d0*/  SYNCS.PHASECHK.TRANS64.TRYWAIT P1, [R3+URZ], R0 ;  /* 0x00000000030075a7 */ /* 0x0004e2000802017f */
[----:B------:R-:W-:Y:S05]  /*11e0*/  @!P0 BRA `(.L_x_15) ;  /* 0x0000000000048947 */ /* 0x000fea0003800000 */
[----:B------:R-:W-:Y:S01]  /*11f0*/  BPT.TRAP 0x1 ;  /* 0x000000040000795c */ /* 0x000fe20000300000 */
.L_x_15:
[----:B---3--:R-:W-:Y:S05]  /*1200*/  @P1 BRA `(.L_x_16) ;  /* 0x0000000000081947 */ /* 0x008fea0003800000 */
[----:B------:R-:W3:Y:S02]  /*1210*/  SYNCS.PHASECHK.TRANS64.TRYWAIT P1, [R3+URZ], R0 ;  /* 0x00000000030075a7 */ /* 0x000ee4000802017f */
[----:B---3--:R-:W-:Y:S05]  /*1220*/  @!P1 BRA `(.L_x_17) ;  /* 0x0000004000e49947 */ /* 0x008fea0003800000 */
.L_x_16:
[----:B------:R-:W-:-:S04]  /*1230*/  UISETP.LT.AND UP0, UPT, UR40, 0x1, UPT ;  /* 0x000000012800788c */ /* 0x000fc8000bf01270 */
[----:B------:R-:W-:-:S06]  /*1240*/  USEL UR4, UR40, 0x1, UP0 ;  /* 0x0000000128047887 */ /* 0x000fcc0008000000 */
[----:B--23--:R-:W-:Y:S01]  /*1250*/  IMAD.U32 R0, RZ, RZ, UR4 ;  /* 0x00000004ff007e24 */ /* 0x00cfe2000f8e00ff */
[----:B------:R-:W-:Y:S05]  /*1260*/  WARPSYNC.ALL ;  /* 0x0000000000007948 */ /* 0x000fea0003800000 */
[----:B------:R-:W-:-:S04]  /*1270*/  IADD3 R0, -R0, UR40, RZ ;  /* 0x0000002800007c10 */ /* 0x000fc8000fffe1ff */
[----:B------:R-:W-:Y:S02]  /*1280*/  ISETP.GE.AND P1, PT, R0, 0x1, PT ;  /* 0x000000010000780c */ /* 0x000fe40003f26270 */
[----:B------:R-:W-:Y:S01]  /*1290*/  R2UR UR4, R6 ;  /* 0x00000000060472ca */ /* 0x000fe200000e0000 */
[----:B------:R-:W-:Y:S01]  /*12a0*/  WARPGROUP.ARRIVE ;  /* 0x00000000000079c5 */ /* 0x000fe20000000000 */
[----:B------:R-:W-:Y:S01]  /*12b0*/  UMOV UR9, 0x40000040 ;  /* 0x4000004000097882 */ /* 0x000fe20000000000 */
[----:B------:R-:W-:-:S10]  /*12c0*/  UMOV UR11, 0x40000040 ;  /* 0x40000040000b7882 */ /* 0x000fd40000000000 */
[----:B------:R-:W-:-:S04]  /*12d0*/  UIADD3 UR4, UR4, 0xc100, URZ ;  /* 0x0000c10004047890 */ /* 0x000fc8000fffe03f */
[----:B------:R-:W-:-:S04]  /*12e0*/  USHF.R.U32.HI UR4, URZ, 0x4, UR4 ;  /* 0x000000043f047899 */ /* 0x000fc80008011604 */
[----:B------:R-:W-:Y:S02]  /*12f0*/  ULOP3.LUT UR5, UR4, 0x3fff, URZ, 0xc0, !UPT ;  /* 0x00003fff04057892 */ /* 0x000fe4000f8ec03f */
[----:B------:R-:W-:Y:S02]  /*1300*/  ULOP3.LUT UR4, UR41, 0x10000, URZ, 0xfc, !UPT ;  /* 0x0001000029047892 */ /* 0x000fe4000f8efc3f */
[----:B------:R-:W-:Y:S02]  /*1310*/  ULOP3.LUT UR5, UR5, 0x10000, URZ, 0xfc, !UPT ;  /* 0x0001000005057892 */ /* 0x000fe4000f8efc3f */
[----:B------:R-:W-:Y:S02]  /*1320*/  ULEA UR6, UR39, UR4, 0xa ;  /* 0x0000000427067291 */ /* 0x000fe4000f8e503f */
[----:B------:R-:W-:-:S05]  /*1330*/  ULEA UR7, UR39, UR5, 0x9 ;  /* 0x0000000527077291 */ /* 0x000fca000f8e483f */
[----:B------:R-:W-:Y:S02]  /*1340*/  UMOV UR8, UR6 ;  /* 0x0000000600087c82 */ /* 0x000fe40008000000 */
[----:B------:R-:W-:Y:S02]  /*1350*/  UMOV UR10, UR7 ;  /* 0x00000007000a7c82 */ /* 0x000fe40008000000 */
[----:B------:R-:W-:Y:S01]  /*1360*/  IGMMA.64x64x32.S8.S8 R24, gdesc[UR8], RZ, !UPT, gsb0 ;  /* 0x01e00000081879f1 */ /* 0x000fe2000c0410ff */
[----:B------:R-:W-:Y:S02]  /*1370*/  UIADD3 UR8, UR6, 0x2, URZ ;  /* 0x0000000206087890 */ /* 0x000fe4000fffe03f */
[----:B------:R-:W-:Y:S01]  /*1380*/  UIADD3 UR10, UR7, 0x2, URZ ;  /* 0x00000002070a7890 */ /* 0x000fe2000fffe03f */
[----:B------:R-:W-:Y:S01]  /*1390*/  UMOV UR9, 0x40000040 ;  /* 0x4000004000097882 */ /* 0x000fe20000000000 */
[----:B------:R-:W-:Y:S01]  /*13a0*/  UMOV UR11, 0x40000040 ;  /* 0x40000040000b7882 */ /* 0x000fe20000000000 */
[----:B------:R-:W-:-:S02]  /*13b0*/  WARPGROUP.DEPBAR.LE gsb0, 0x0 ;  /* 0x00008000000079c5 */ /* 0x000fc40000010000 */
[----:B------:R-:W-:-:S06]  /*13c0*/  WARPGROUP.ARRIVE ;  /* 0x00000000000079c5 */ /* 0x000fcc0000000000 */
[----:B------:R-:W-:Y:S01]  /*13d0*/  IGMMA.64x64x32.S8.S8 R24, gdesc[UR8], R24, gsb0 ;  /* 0x01e00000081879f1 */ /* 0x000fe20008041018 */
[----:B------:R-:W-:Y:S02]  /*13e0*/  UIADD3 UR8, UR6, 0x4, URZ ;  /* 0x0000000406087890 */ /* 0x000fe4000fffe03f */
[----:B------:R-:W-:Y:S01]  /*13f0*/  UIADD3 UR10, UR7, 0x4, URZ ;  /* 0x00000004070a7890 */ /* 0x000fe2000fffe03f */
[----:B------:R-:W-:Y:S01]  /*1400*/  UMOV UR9, 0x40000040 ;  /* 0x4000004000097882 */ /* 0x000fe20000000000 */
[----:B------:R-:W-:Y:S01]  /*1410*/  UMOV UR11, 0x40000040 ;  /* 0x40000040000b7882 */ /* 0x000fe20000000000 */
[----:B------:R-:W-:Y:S02]  /*1420*/  WARPGROUP.DEPBAR.LE gsb0, 0x0 ;  /* 0x00008000000079c5 */ /* 0x000fe40000010000 */
        /* <DEDUP_REMOVED lines=8> */
[----:B------:R-:W-:Y:S03]  /*14b0*/  IGMMA.64x64x32.S8.S8 R24, gdesc[UR8], R24, gsb0 ;  /* 0x01e00000081879f1 */ /* 0x000fe60008041018 */
[----:B------:R-:W-:Y:S02]  /*14c0*/  WARPGROUP.DEPBAR.LE gsb0, 0x0 ;  /* 0x00008000000079c5 */ /* 0x000fe40000010000 */
[----:B------:R-:W-:Y:S05]  /*14d0*/  @!P1 BRA `(.L_x_18) ;  /* 0x0000000400209947 */ /* 0x000fea0003800000 */
[----:B------:R-:W-:Y:S02]  /*14e0*/  UIADD3 UR6, UR39, 0x1, URZ ;  /* 0x0000000127067890 */ /* 0x000fe4000fffe03f */
[----:B------:R-:W-:Y:S02]  /*14f0*/  IMAD.U32 R3, RZ, RZ, UR39 ;  /* 0x00000027ff037e24 */ /* 0x000fe4000f8e00ff */
[----:B------:R-:W-:-:S04]  /*1500*/  UISETP.NE.AND UP0, UPT, UR6, 0x3, UPT ;  /* 0x000000030600788c */ /* 0x000fc8000bf05270 */
[----:B------:R-:W-:Y:S02]  /*1510*/  USEL UR7, URZ, 0x1, UP0 ;  /* 0x000000013f077887 */ /* 0x000fe40008000000 */
[----:B------:R-:W-:Y:S02]  /*1520*/  USEL UR6, UR6, URZ, UP0 ;  /* 0x0000003f06067287 */ /* 0x000fe40008000000 */
[----:B------:R-:W-:-:S06]  /*1530*/  ULOP3.LUT UR7, UR38, UR7, URZ, 0x3c, !UPT ;  /* 0x0000000726077292 */ /* 0x000fcc000f8e3c3f */
[----:B------:R-:W-:-:S07]  /*1540*/  IMAD.U32 R7, RZ, RZ, UR7 ;  /* 0x00000007ff077e24 */ /* 0x000fce000f8e00ff */
.L_x_25:
[----:B------:R-:W-:Y:S05]  /*1550*/  @!P0 BRA `(.L_x_19) ;  /* 0x0000000000048947 */ /* 0x000fea0003800000 */
[----:B------:R-:W-:Y:S01]  /*1560*/  BPT.TRAP 0x1 ;  /* 0x000000040000795c */ /* 0x000fe20000300000 */
.L_x_19:
[----:B------:R-:W2:Y:S01]  /*1570*/  S2UR UR8, SR_CgaCtaId ;  /* 0x00000000000879c3 */ /* 0x000ea20000008800 */
[----:B------:R-:W-:Y:S01]  /*1580*/  UMOV UR7, 0x400 ;  /* 0x0000040000077882 */ /* 0x000fe20000000000 */
[----:B01----:R-:W-:Y:S01]  /*1590*/  IMAD.U32 R5, RZ, RZ, UR6 ;  /* 0x00000006ff057e24 */ /* 0x003fe2000f8e00ff */
[----:B------:R-:W-:Y:S01]  /*15a0*/  SHF.L.U32 R4, R7, 0x1f, RZ ;  /* 0x0000001f07047819 */ /* 0x000fe200000006ff */
[----:B--2---:R-:W-:-:S06]  /*15b0*/  ULEA UR7, UR8, UR7, 0x18 ;  /* 0x0000000708077291 */ /* 0x004fcc000f8ec03f */
[----:B------:R-:W-:-:S04]  /*15c0*/  IMAD.U32 R6, RZ, RZ, UR7 ;  /* 0x00000007ff067e24 */ /* 0x000fc8000f8e00ff */
[----:B------:R-:W-:-:S04]  /*15d0*/  IMAD R5, R5, 0x8, R6 ;  /* 0x0000000805057824 */ /* 0x000fc800078e0206 */
[----:B------:R0:W1:Y:S01]  /*15e0*/  SYNCS.PHASECHK.TRANS64.TRYWAIT P1, [R5+URZ], R4 ;  /* 0x00000004050075a7 */ /* 0x000062000802017f */
[----:B------:R-:W-:Y:S05]  /*15f0*/  @!P0 BRA `(.L_x_20) ;  /* 0x0000000000048947 */ /* 0x000fea0003800000 */
[----:B------:R-:W-:Y:S01]  /*1600*/  BPT.TRAP 0x1 ;  /* 0x000000040000795c */ /* 0x000fe20000300000 */
.L_x_20:
[----:B-1----:R-:W-:Y:S05]  /*1610*/  @P1 BRA `(.L_x_21) ;  /* 0x0000000000081947 */ /* 0x002fea0003800000 */
[----:B------:R-:W1:Y:S02]  /*1620*/  SYNCS.PHASECHK.TRANS64.TRYWAIT P1, [R5+URZ], R4 ;  /* 0x00000004050075a7 */ /* 0x000e64000802017f */
[----:B-1----:R-:W-:Y:S05]  /*1630*/  @!P1 BRA `(.L_x_22) ;  /* 0x0000003c00f49947 */ /* 0x002fea0003800000 */
.L_x_21:
[----:B------:R-:W-:Y:S01]  /*1640*/  ULEA UR7, UR6, UR4, 0xa ;  /* 0x0000000406077291 */ /* 0x000fe2000f8e503f */
[----:B------:R-:W-:Y:S01]  /*1650*/  WARPGROUP.ARRIVE ;  /* 0x00000000000079c5 */ /* 0x000fe20000000000 */
[----:B------:R-:W-:Y:S01]  /*1660*/  ULEA UR12, UR6, UR5, 0x9 ;  /* 0x00000005060c7291 */ /* 0x000fe2000f8e483f */
[----:B------:R-:W-:Y:S01]  /*1670*/  UMOV UR9, 0x40000040 ;  /* 0x4000004000097882 */ /* 0x000fe20000000000 */
[----:B------:R-:W-:-:S03]  /*1680*/  UMOV UR11, 0x40000040 ;  /* 0x40000040000b7882 */ /* 0x000fc60000000000 */
[----:B------:R-:W-:Y:S02]  /*1690*/  UMOV UR8, UR7 ;  /* 0x0000000700087c82 */ /* 0x000fe40008000000 */
[----:B------:R-:W-:Y:S02]  /*16a0*/  UMOV UR10, UR12 ;  /* 0x0000000c000a7c82 */ /* 0x000fe40008000000 */
[----:B------:R-:W-:Y:S01]  /*16b0*/  IGMMA.64x64x32.S8.S8 R24, gdesc[UR8], R24, gsb0 ;  /* 0x01e00000081879f1 */ /* 0x000fe20008041018 */
        /* <DEDUP_REMOVED lines=23> */
[----:B------:R-:W-:Y:S01]  /*1830*/  BPT.TRAP 0x1 ;  /* 0x000000040000795c */ /* 0x000fe20000300000 */
.L_x_23:
[----:B01----:R-:W-:Y:S01]  /*1840*/  IMAD R4, R3, 0x8, R6 ;  /* 0x0000000803047824 */ /* 0x003fe200078e0206 */
[----:B------:R-:W-:-:S03]  /*1850*/  ISETP.GT.U32.AND P1, PT, R19, 0x1, PT ;  /* 0x000000011300780c */ /* 0x000fc60003f24070 */
[----:B------:R-:W-:-:S05]  /*1860*/  VIADD R4, R4, 0x18 ;  /* 0x0000001804047836 */ /* 0x000fca0000000000 */
[----:B------:R-:W-:-:S04]  /*1870*/  PRMT R4, RZ, 0x654, R4 ;  /* 0x00000654ff047816 */ /* 0x000fc80000000004 */
[----:B------:R0:W-:Y:S01]  /*1880*/  SYNCS.ARRIVE.TRANS64.RED.A1T0 RZ, [R4+URZ], RZ ;  /* 0x000000ff04ff79a7 */ /* 0x0001e2000810043f */
[----:B------:R-:W-:Y:S05]  /*1890*/  @P1 BRA `(.L_x_24) ;  /* 0x0000000000041947 */ /* 0x000fea0003800000 */
[----:B------:R-:W-:Y:S01]  /*18a0*/  BPT.TRAP 0x1 ;  /* 0x000000040000795c */ /* 0x000fe20000300000 */
.L_x_24:
[----:B------:R-:W-:Y:S01]  /*18b0*/  UIADD3 UR6, UR6, 0x1, URZ ;  /* 0x0000000106067890 */ /* 0x000fe2000fffe03f */
[C---:B------:R-:W-:Y:S01]  /*18c0*/  ISETP.GT.AND P2, PT, R0.reuse, 0x1, PT ;  /* 0x000000010000780c */ /* 0x040fe20003f44270 */
[----:B------:R-:W-:Y:S02]  /*18d0*/  VIADD R3, R3, 0x1 ;  /* 0x0000000103037836 */ /* 0x000fe40000000000 */
[----:B------:R-:W-:Y:S01]  /*18e0*/  UISETP.NE.AND UP0, UPT, UR6, 0x3, UPT ;  /* 0x000000030600788c */ /* 0x000fe2000bf05270 */
[----:B------:R-:W-:Y:S02]  /*18f0*/  VIADD R0, R0, 0xffffffff ;  /* 0xffffffff00007836 */ /* 0x000fe40000000000 */
[C---:B------:R-:W-:Y:S01]  /*1900*/  ISETP.NE.AND P1, PT, R3.reuse, 0x3, PT ;  /* 0x000000030300780c */ /* 0x040fe20003f25270 */
[----:B------:R-:W-:Y:S02]  /*1910*/  USEL UR7, URZ, 0x1, UP0 ;  /* 0x000000013f077887 */ /* 0x000fe40008000000 */
[----:B------:R-:W-:Y:S01]  /*1920*/  USEL UR6, UR6, URZ, UP0 ;  /* 0x0000003f06067287 */ /* 0x000fe20008000000 */
[----:B------:R-:W-:-:S03]  /*1930*/  SEL R3, R3, RZ, P1 ;  /* 0x000000ff03037207 */ /* 0x000fc60000800000 */
[----:B------:R-:W-:Y:S01]  /*1940*/  LOP3.LUT R7, R7, UR7, RZ, 0x3c, !PT ;  /* 0x0000000707077c12 */ /* 0x000fe2000f8e3cff */
[----:B------:R-:W-:Y:S07]  /*1950*/  @P2 BRA `(.L_x_25) ;  /* 0xfffffff800fc2947 */ /* 0x000fee000383ffff */
.L_x_18:
[----:B------:R-:W2:Y:S02]  /*1960*/  LDC R0, c[0x0][0x28c] ;  /* 0x0000a300ff007b82 */ /* 0x000ea40000000800 */
[----:B--2---:R-:W-:-:S13]  /*1970*/  ISETP.GE.AND P1, PT, R0, 0x1, PT ;  /* 0x000000010000780c */ /* 0x004fda0003f26270 */
[----:B------:R-:W-:Y:S05]  /*1980*/  @!P1 BRA `(.L_x_26) ;  /* 0x0000000000409947 */ /* 0x000fea0003800000 */
[----:B------:R-:W-:Y:S05]  /*1990*/  @!P0 BRA `(.L_x_27) ;  /* 0x0000000000048947 */ /* 0x000fea0003800000 */
[----:B------:R-:W-:Y:S01]  /*19a0*/  BPT.TRAP 0x1 ;  /* 0x000000040000795c */ /* 0x000fe20000300000 */
.L_x_27:
[----:B------:R-:W-:Y:S01]  /*19b0*/  UISETP.LT.AND UP0, UPT, UR40, 0x1, UPT ;  /* 0x000000012800788c */ /* 0x000fe2000bf01270 */
[----:B------:R-:W-:-:S03]  /*19c0*/  ISETP.GT.U32.AND P0, PT, R19, 0x1, PT ;  /* 0x000000011300780c */ /* 0x000fc60003f04070 */
[----:B------:R-:W-:-:S04]  /*19d0*/  USEL UR6, UR40, 0x1, UP0 ;  /* 0x0000000128067887 */ /* 0x000fc80008000000 */
[----:B------:R-:W-:-:S04]  /*19e0*/  UIADD3 UR6, UR39, UR40, -UR6 ;  /* 0x0000002827067290 */ /* 0x000fc8000fffe806 */
[----:B------:R-:W-:-:S04]  /*19f0*/  UIMAD.WIDE.U32 UR4, UR6, -0x55555555, URZ ;  /* 0xaaaaaaab060478a5 */ /* 0x000fc8000f8e003f */
[----:B------:R-:W-:-:S04]  /*1a00*/  USHF.R.U32.HI UR4, URZ, 0x1, UR5 ;  /* 0x000000013f047899 */ /* 0x000fc80008011605 */
[----:B------:R-:W-:-:S06]  /*1a10*/  UIMAD UR6, UR4, -0x3, UR6 ;  /* 0xfffffffd040678a4 */ /* 0x000fcc000f8e0206 */
[----:B------:R-:W-:-:S04]  /*1a20*/  IMAD.U32 R3, RZ, RZ, UR6 ;  /* 0x00000006ff037e24 */ /* 0x000fc8000f8e00ff */
[----:B------:R-:W-:-:S04]  /*1a30*/  IMAD R0, R3, 0x8, R6 ;  /* 0x0000000803007824 */ /* 0x000fc800078e0206 */
[----:B------:R-:W-:-:S05]  /*1a40*/  VIADD R0, R0, 0x18 ;  /* 0x0000001800007836 */ /* 0x000fca0000000000 */
[----:B------:R-:W-:-:S04]  /*1a50*/  PRMT R0, RZ, 0x654, R0 ;  /* 0x00000654ff007816 */ /* 0x000fc80000000000 */
[----:B------:R2:W-:Y:S01]  /*1a60*/  SYNCS.ARRIVE.TRANS64.RED.A1T0 RZ, [R0+URZ], RZ ;  /* 0x000000ff00ff79a7 */ /* 0x0005e2000810043f */
[----:B------:R-:W-:Y:S05]  /*1a70*/  @P0 BRA `(.L_x_26) ;  /* 0x0000000000040947 */ /* 0x000fea0003800000 */
[----:B------:R-:W-:Y:S01]  /*1a80*/  BPT.TRAP 0x1 ;  /* 0x000000040000795c */ /* 0x000fe20000300000 */
.L_x_26:
[----:B------:R-:W3:Y:S01]  /*1a90*/  LDC R8, c[0x0][0x288] ;  /* 0x0000a200ff087b82 */ /* 0x000ee20000000800 */
[----:B01----:R-:W-:Y:S01]  /*1aa0*/  LOP3.LUT R4, R18, 0x60, RZ, 0xc0, !PT ;  /* 0x0000006012047812 */ /* 0x003fe200078ec0ff */
[----:B------:R-:W-:Y:S01]  /*1ab0*/  IMAD.SHL.U32 R7, R58, 0x40, RZ ;  /* 0x000000403a077824 */ /* 0x000fe200078e00ff */
[----:B------:R-:W-:Y:S01]  /*1ac0*/  UIADD3 UR39, UR40, UR39, URZ ;  /* 0x0000002728277290 */ /* 0x000fe2000fffe03f */
[----:B--2---:R-:W-:Y:S01]  /*1ad0*/  SHF.R.U32.HI R0, RZ, 0x2, R18 ;  /* 0x00000002ff007819 */ /* 0x004fe20000011612 */
[----:B------:R-:W-:Y:S01]  /*1ae0*/  IMAD.SHL.U32 R13, R57, 0x80, RZ ;  /* 0x00000080390d7824 */ /* 0x000fe200078e00ff */
[----:B------:R-:W-:Y:S01]  /*1af0*/  SHF.R.U32.HI R6, RZ, 0x1, R4 ;  /* 0x00000001ff067819 */ /* 0x000fe20000011604 */
[----:B------:R-:W-:Y:S01]  /*1b00*/  UISETP.GT.U32.AND UP0, UPT, UR39, 0x2, UPT ;  /* 0x000000022700788c */ /* 0x000fe2000bf04070 */
[----:B------:R-:W-:Y:S01]  /*1b10*/  LOP3.LUT R4, R18, 0x3, RZ, 0xc0, !PT ;  /* 0x0000000312047812 */ /* 0x000fe200078ec0ff */
[----:B------:R-:W-:Y:S01]  /*1b20*/  ULDC UR7, c[0x0][0x284] ;  /* 0x0000a10000077ab9 */ /* 0x000fe20000000800 */
[----:B------:R-:W-:Y:S01]  /*1b30*/  SHF.R.U32.HI R5, RZ, 0x7, R18 ;  /* 0x00000007ff057819 */ /* 0x000fe20000011612 */
[----:B------:R-:W-:Y:S01]  /*1b40*/  UISETP.LT.U32.AND UP0, UPT, UR40, 0x3, UP0 ;  /* 0x000000032800788c */ /* 0x000fe20008701070 */
[----:B------:R-:W-:Y:S01]  /*1b50*/  LOP3.LUT R3, R0, 0x7, RZ, 0xc0, !PT ;  /* 0x0000000700037812 */ /* 0x000fe200078ec0ff */
[----:B------:R-:W-:Y:S01]  /*1b60*/  UISETP.GE.U32.AND UP1, UPT, UR40, 0x3, UPT ;  /* 0x000000032800788c */ /* 0x000fe2000bf26070 */
[----:B------:R-:W-:Y:S01]  /*1b70*/  LOP3.LUT R0, R5, 0x1, RZ, 0xc0, !PT ;  /* 0x0000000105007812 */ /* 0x000fe200078ec0ff */
[----:B------:R-:W-:Y:S01]  /*1b80*/  ULDC.64 UR8, c[0x0][0x5d0] ;  /* 0x0001740000087ab9 */ /* 0x000fe20000000a00 */
[----:B------:R-:W-:Y:S01]  /*1b90*/  SHF.R.S32.HI R14, RZ, 0x1f, R59 ;  /* 0x0000001fff0e7819 */ /* 0x000fe2000001143b */
[----:B------:R-:W-:Y:S01]  /*1ba0*/  UIMAD.WIDE.U32 UR4, UR39, -0x55555555, URZ ;  /* 0xaaaaaaab270478a5 */ /* 0x000fe2000f8e003f */
[----:B------:R-:W-:Y:S01]  /*1bb0*/  IADD3 R5, RZ, -R6, -R3 ;  /* 0x80000006ff057210 */ /* 0x000fe20007ffe803 */
[----:B------:R-:W-:Y:S01]  /*1bc0*/  IMAD.SHL.U32 R10, R0, 0x40, RZ ;  /* 0x00000040000a7824 */ /* 0x000fe200078e00ff */
[----:B------:R-:W-:-:S02]  /*1bd0*/  USEL UR6, URZ, 0x1, !UP0 ;  /* 0x000000013f067887 */ /* 0x000fc4000c000000 */
[----:B------:R-:W-:Y:S01]  /*1be0*/  USHF.R.U32.HI UR4, URZ, 0x1, UR5 ;  /* 0x000000013f047899 */ /* 0x000fe20008011605 */
[----:B------:R-:W-:Y:S01]  /*1bf0*/  IMAD R0, R0, -0x40, R5 ;  /* 0xffffffc000007824 */ /* 0x000fe200078e0205 */
[----:B---3--:R-:W-:Y:S01]  /*1c00*/  ISETP.GE.AND P0, PT, R7, R8, PT ;  /* 0x000000080700720c */ /* 0x008fe20003f06270 */
[----:B------:R-:W-:Y:S01]  /*1c10*/  IMAD R12, R4, -0x2, R8 ;  /* 0xfffffffe040c7824 */ /* 0x000fe200078e0208 */
[----:B------:R-:W-:Y:S01]  /*1c20*/  ULOP3.LUT UR38, UR38, UR6, URZ, 0x3c, !UPT ;  /* 0x0000000626267292 */ /* 0x000fe2000f8e3c3f */
[----:B------:R-:W-:Y:S01]  /*1c30*/  IMAD.SHL.U32 R8, R18, 0x2, RZ ;  /* 0x0000000212087824 */ /* 0x000fe200078e00ff */
[----:B------:R-:W-:Y:S01]  /*1c40*/  ISETP.GE.OR P0, PT, R13, UR7, P0 ;  /* 0x000000070d007c0c */ /* 0x000fe20008706670 */
[----:B------:R-:W-:Y:S01]  /*1c50*/  IMAD R4, R14, UR8, RZ ;  /* 0x000000080e047c24 */ /* 0x000fe2000f8e02ff */
[----:B------:R-:W-:Y:S01]  /*1c60*/  LOP3.LUT R3, R10, 0x40, R3, 0xe2, !PT ;  /* 0x000000400a037812 */ /* 0x000fe200078ee203 */
[----:B------:R-:W-:Y:S01]  /*1c70*/  IMAD.WIDE R10, R57, 0x80, RZ ;  /* 0x00000080390a7825 */ /* 0x000fe200078e02ff */
[----:B------:R-:W-:Y:S01]  /*1c80*/  LOP3.LUT R8, R7, 0x6, R8, 0xf8, !PT ;  /* 0x0000000607087812 */ /* 0x000fe200078ef808 */
[----:B------:R-:W-:Y:S01]  /*1c90*/  UIMAD UR39, UR4, -0x3, UR39 ;  /* 0xfffffffd042778a4 */ /* 0x000fe2000f8e0227 */
[----:B------:R-:W-:Y:S01]  /*1ca0*/  IADD3 R20, -R13, UR7, R0 ;  /* 0x000000070d147c10 */ /* 0x000fe2000fffe100 */
[----:B------:R-:W-:Y:S01]  /*1cb0*/  IMAD R15, R59, UR9, R4 ;  /* 0x000000093b0f7c24 */ /* 0x000fe2000f8e0204 */
[----:B------:R-:W-:Y:S01]  /*1cc0*/  SHF.R.S32.HI R9, RZ, 0x1f, R8 ;  /* 0x0000001fff097819 */ /* 0x000fe20000011408 */
[----:B------:R-:W-:Y:S01]  /*1cd0*/  @UP1 ULOP3.LUT UR38, UR38, 0x1, UR4, 0x78, !UPT ;  /* 0x0000000126261892 */ /* 0x000fe2000f8e7804 */
[----:B------:R-:W-:Y:S01]  /*1ce0*/  LOP3.LUT R65, R10, R3, R6, 0xfe, !PT ;  /* 0x000000030a417212 */ /* 0x000fe200078efe06 */
[----:B------:R-:W-:-:S02]  /*1cf0*/  IMAD.IADD R58, R12, 0x1, -R7 ;  /* 0x000000010c3a7824 */ /* 0x000fc400078e0a07 */
[----:B------:R-:W-:-:S04]  /*1d00*/  IMAD.WIDE.U32 R4, R59, UR8, R8 ;  /* 0x000000083b047c25 */ /* 0x000fc8000f8e0008 */
[----:B------:R-:W-:Y:S02]  /*1d10*/  IMAD.IADD R5, R5, 0x1, R15 ;  /* 0x0000000105057824 */ /* 0x000fe400078e020f */
[----:B------:R-:W-:Y:S01]  /*1d20*/  IMAD.MOV.U32 R57, RZ, RZ, -0x1 ;  /* 0xffffffffff397424 */ /* 0x000fe200078e00ff */
[----:B------:R-:W-:Y:S06]  /*1d30*/  @P0 BRA `(.L_x_28) ;  /* 0x0000001c00100947 */ /* 0x000fec0003800000 */
[----:B------:R-:W0:Y:S01]  /*1d40*/  LDC.64 R12, c[0x0][0x5c8] ;  /* 0x00017200ff0c7b82 */ /* 0x000e220000000a00 */
[----:B------:R-:W-:Y:S01]  /*1d50*/  ULDC.64 UR4, c[0x0][0x5c0] ;  /* 0x0001700000047ab9 */ /* 0x000fe20000000a00 */
[----:B------:R-:W-:Y:S01]  /*1d60*/  BSSY B0, `(.L_x_28) ;  /* 0x00001c1000007945 */ /* 0x000fe20003800000 */
[-C--:B0-----:R-:W-:Y:S02]  /*1d70*/  IMAD R0, R11, R12.reuse, RZ ;  /* 0x0000000c0b007224 */ /* 0x081fe400078e02ff */
[----:B------:R-:W-:-:S04]  /*1d80*/  IMAD.WIDE.U32 R4, R65, R12, R4 ;  /* 0x0000000c41047225 */ /* 0x000fc800078e0004 */
[----:B------:R-:W-:Y:S01]  /*1d90*/  IMAD R3, R65, R13, R0 ;  /* 0x0000000d41037224 */ /* 0x000fe200078e0200 */
[----:B------:R-:W-:-:S03]  /*1da0*/  IADD3 R6, P0, R4, UR4, RZ ;  /* 0x0000000404067c10 */ /* 0x000fc6000ff1e0ff */
[----:B------:R-:W-:Y:S01]  /*1db0*/  IMAD.IADD R3, R5, 0x1, R3 ;  /* 0x0000000105037824 */ /* 0x000fe200078e0203 */
[----:B------:R-:W-:-:S04]  /*1dc0*/  LEA R4, P1, R12, R6, 0x3 ;  /* 0x000000060c047211 */ /* 0x000fc800078218ff */
[----:B------:R-:W-:Y:S02]  /*1dd0*/  IADD3.X R7, R3, UR5, RZ, P0, !PT ;  /* 0x0000000503077c10 */ /* 0x000fe400087fe4ff */
[----:B-----5:R-:W-:Y:S02]  /*1de0*/  ISETP.NE.AND P0, PT, R23, RZ, PT ;  /* 0x000000ff1700720c */ /* 0x020fe40003f05270 */
[----:B------:R-:W-:-:S11]  /*1df0*/  LEA.HI.X R5, R12, R7, R13, 0x3, P1 ;  /* 0x000000070c057211 */ /* 0x000fd600008f1c0d */
[----:B------:R-:W-:Y:S05]  /*1e00*/  @!P0 BRA `(.L_x_29) ;  /* 0x0000001400188947 */ /* 0x000fea0003800000 */
[----:B------:R-:W0:Y:S01]  /*1e10*/  LDC.64 R60, c[0x0][0x5b0] ;  /* 0x00016c00ff3c7b82 */ /* 0x000e220000000a00 */
[----:B------:R-:W-:Y:S01]  /*1e20*/  ULDC.64 UR4, c[0x0][0x5b8] ;  /* 0x00016e0000047ab9 */ /* 0x000fe20000000a00 */
[----:B------:R-:W-:Y:S01]  /*1e30*/  ISETP.GE.AND P3, PT, R58, 0x1, PT ;  /* 0x000000013a00780c */ /* 0x000fe20003f66270 */
[----:B------:R-:W-:Y:S01]  /*1e40*/  IMAD R0, R14, UR4, RZ ;  /* 0x000000040e007c24 */ /* 0x000fe2000f8e02ff */
[----:B------:R-:W-:Y:S01]  /*1e50*/  BSSY B1, `(.L_x_30) ;  /* 0x000000e000017945 */ /* 0x000fe20003800000 */
[C---:B------:R-:W-:Y:S01]  /*1e60*/  IMAD.WIDE.U32 R14, R59.reuse, UR4, R8 ;  /* 0x000000043b0e7c25 */ /* 0x040fe2000f8e0008 */
[----:B------:R-:W-:Y:S02]  /*1e70*/  ISETP.LT.OR P1, PT, R20, 0x1, !P3 ;  /* 0x000000011400780c */ /* 0x000fe40005f21670 */
[----:B------:R-:W1:Y:S01]  /*1e80*/  LDC.64 R62, c[0x0][0x5a8] ;  /* 0x00016a00ff3e7b82 */ /* 0x000e620000000a00 */
[----:B------:R-:W-:Y:S02]  /*1e90*/  IMAD R13, R59, UR5, R0 ;  /* 0x000000053b0d7c24 */ /* 0x000fe4000f8e0200 */
[----:B------:R-:W-:-:S02]  /*1ea0*/  IMAD.MOV.U32 R12, RZ, RZ, R14 ;  /* 0x000000ffff0c7224 */ /* 0x000fc400078e000e */
[----:B------:R-:W-:Y:S02]  /*1eb0*/  IMAD.IADD R13, R15, 0x1, R13 ;  /* 0x000000010f0d7824 */ /* 0x000fe400078e020d */
[-C--:B0-----:R-:W-:Y:S02]  /*1ec0*/  IMAD R10, R11, R60.reuse, RZ ;  /* 0x0000003c0b0a7224 */ /* 0x081fe400078e02ff */
[----:B------:R-:W-:-:S04]  /*1ed0*/  IMAD.WIDE.U32 R8, R65, R60, R12 ;  /* 0x0000003c41087225 */ /* 0x000fc800078e000c */
[----:B------:R-:W-:Y:S01]  /*1ee0*/  IMAD R21, R65, R61, R10 ;  /* 0x0000003d41157224 */ /* 0x000fe200078e020a */
[----:B-1----:R-:W-:-:S04]  /*1ef0*/  IADD3 R8, P0, R8, R62, RZ ;  /* 0x0000003e08087210 */ /* 0x002fc80007f1e0ff */
[----:B------:R-:W-:Y:S01]  /*1f00*/  IADD3.X R9, R63, R9, R21, P0, !PT ;  /* 0x000000093f097210 */ /* 0x000fe200007fe415 */
[----:B------:R-:W-:Y:S08]  /*1f10*/  @P1 BRA `(.L_x_31) ;  /* 0x0000000000041947 */ /* 0x000ff00003800000 */
[----:B------:R0:W5:Y:S02]  /*1f20*/  LDG.E.U8 R56, desc[UR36][R8.64] ;  /* 0x0000002408387981 */ /* 0x000164000c1e1100 */
.L_x_31:
[----:B------:R-:W-:Y:S05]  /*1f30*/  BSYNC B1 ;  /* 0x0000000000017941 */ /* 0x000fea0003800000 */
.L_x_30:
[----:B-----5:R-:W-:Y:S01]  /*1f40*/  LOP3.LUT R0, R56, 0xffff, RZ, 0xc0, !PT ;  /* 0x0000ffff38007812 */ /* 0x020fe200078ec0ff */
[----:B------:R-:W-:Y:S01]  /*1f50*/  IMAD.SHL.U32 R10, R60, 0x8, RZ ;  /* 0x000000083c0a7824 */ /* 0x000fe200078e00ff */
[----:B------:R-:W-:Y:S01]  /*1f60*/  ISETP.GE.AND P2, PT, R58, 0x2, PT ;  /* 0x000000023a00780c */ /* 0x000fe20003f46270 */
[----:B------:R-:W-:Y:S01]  /*1f70*/  BSSY B1, `(.L_x_32) ;  /* 0x000000e000017945 */ /* 0x000fe20003800000 */
[----:B------:R-:W-:Y:S02]  /*1f80*/  PRMT R0, R0, 0x8880, RZ ;  /* 0x0000888000007816 */ /* 0x000fe400000000ff */
[----:B------:R-:W-:Y:S02]  /*1f90*/  ISETP.LT.OR P0, PT, R20, 0x1, !P2 ;  /* 0x000000011400780c */ /* 0x000fe40005701670 */
[----:B------:R-:W-:Y:S01]  /*1fa0*/  SHF.L.U64.HI R11, R60, 0x3, R61 ;  /* 0x000000033c0b7819 */ /* 0x000fe2000001023d */
[----:B------:R-:W-:-:S04]  /*1fb0*/  IMAD R3, R0, R23, RZ ;  /* 0x0000001700037224 */ /* 0x000fc800078e02ff */
[----:B------:R-:W-:Y:S02]  /*1fc0*/  @!P1 IMAD R15, R24, R22, R3 ;  /* 0x00000016180f9224 */ /* 0x000fe400078e0203 */
[----:B------:R-:W-:-:S03]  /*1fd0*/  IMAD.WIDE.U32 R10, R65, R60, R10 ;  /* 0x0000003c410a7225 */ /* 0x000fc600078e000a */
[----:B------:R1:W-:Y:S01]  /*1fe0*/  @!P1 STG.E.U8 desc[UR36][R6.64], R15 ;  /* 0x0000000f06009986 */ /* 0x0003e2000c101124 */
[----:B------:R-:W-:Y:S01]  /*1ff0*/  IADD3 R10, P4, P5, R14, R62, R10 ;  /* 0x0000003e0e0a7210 */ /* 0x000fe20007d9e00a */
[----:B------:R-:W-:Y:S01]  /*2000*/  IMAD.IADD R14, R21, 0x1, R11 ;  /* 0x00000001150e7824 */ /* 0x000fe200078e020b */
[----:B------:R-:W-:Y:S11]  /*2010*/  @P0 BRA `(.L_x_33) ;  /* 0x00000000000c0947 */ /* 0x000ff60003800000 */
[----:B------:R-:W2:Y:S02]  /*2020*/  LDG.E.U8 R56, desc[UR36][R8.64+0x1] ;  /* 0x0000012408387981 */ /* 0x000ea4000c1e1100 */
[----:B--2---:R-:W-:-:S05]  /*2030*/  PRMT R0, R56, 0x8880, RZ ;  /* 0x0000888038007816 */ /* 0x004fca00000000ff */
[----:B------:R-:W-:-:S07]  /*2040*/  IMAD R3, R0, R23, RZ ;  /* 0x0000001700037224 */ /* 0x000fce00078e02ff */
.L_x_33:
[----:B------:R-:W-:Y:S05]  /*2050*/  BSYNC B1 ;  /* 0x0000000000017941 */ /* 0x000fea0003800000 */
.L_x_32:
[----:B------:R-:W-:Y:S01]  /*2060*/  ISETP.LT.OR P3, PT, R20, 0x9, !P3 ;  /* 0x000000091400780c */ /* 0x000fe20005f61670 */
[----:B------:R-:W-:Y:S01]  /*2070*/  @!P0 IMAD R25, R25, R22, R3 ;  /* 0x0000001619198224 */ /* 0x000fe200078e0203 */
[C---:B------:R-:W-:Y:S01]  /*2080*/  ISETP.GE.AND P1, PT, R58.reuse, 0x9, PT ;  /* 0x000000093a00780c */ /* 0x040fe20003f26270 */
[----:B------:R-:W-:Y:S01]  /*2090*/  BSSY B1, `(.L_x_34) ;  /* 0x000000b000017945 */ /* 0x000fe20003800000 */
[----:B------:R-:W-:Y:S02]  /*20a0*/  IADD3.X R11, R13, R63, R14, P4, P5 ;  /* 0x0000003f0d0b7210 */ /* 0x000fe400027ea40e */
[----:B------:R2:W-:Y:S01]  /*20b0*/  @!P0 STG.E.U8 desc[UR36][R6.64+0x1], R25 ;  /* 0x0000011906008986 */ /* 0x0005e2000c101124 */
[----:B------:R-:W-:Y:S02]  /*20c0*/  ISETP.GE.AND P0, PT, R58, 0xa, PT ;  /* 0x0000000a3a00780c */ /* 0x000fe40003f06270 */
[C---:B------:R-:W-:Y:S02]  /*20d0*/  ISETP.LT.OR P2, PT, R20.reuse, 0x9, !P2 ;  /* 0x000000091400780c */ /* 0x040fe40005741670 */
[----:B------:R-:W-:-:S02]  /*20e0*/  ISETP.LT.OR P5, PT, R20, 0x1, !P1 ;  /* 0x000000011400780c */ /* 0x000fc40004fa1670 */
[----:B------:R-:W-:Y:S01]  /*20f0*/  ISETP.LT.OR P4, PT, R20, 0x1, !P0 ;  /* 0x000000011400780c */ /* 0x000fe20004781670 */
[----:B------:R-:W-:-:S12]  /*2100*/  @P3 BRA `(.L_x_35) ;  /* 0x00000000000c3947 */ /* 0x000fd80003800000 */
[----:B------:R-:W3:Y:S02]  /*2110*/  LDG.E.U8 R56, desc[UR36][R10.64] ;  /* 0x000000240a387981 */ /* 0x000ee4000c1e1100 */
[----:B---3--:R-:W-:-:S05]  /*2120*/  PRMT R0, R56, 0x8880, RZ ;  /* 0x0000888038007816 */ /* 0x008fca00000000ff */
[----:B------:R-:W-:-:S07]  /*2130*/  IMAD R3, R0, R23, RZ ;  /* 0x0000001700037224 */ /* 0x000fce00078e02ff */
.L_x_35:
[----:B------:R-:W-:Y:S05]  /*2140*/  BSYNC B1 ;  /* 0x0000000000017941 */ /* 0x000fea0003800000 */
.L_x_34:
[----:B------:R-:W-:Y:S01]  /*2150*/  @!P3 IMAD R13, R26, R22, R3 ;  /* 0x000000161a0db224 */ /* 0x000fe200078e0203 */
[----:B------:R-:W-:Y:S04]  /*2160*/  BSSY B1, `(.L_x_36) ;  /* 0x0000006000017945 */ /* 0x000fe80003800000 */
[----:B------:R3:W-:Y:S01]  /*2170*/  @!P3 STG.E.U8 desc[UR36][R4.64], R13 ;  /* 0x0000000d0400b986 */ /* 0x0007e2000c101124 */
[----:B------:R-:W-:Y:S05]  /*2180*/  @P2 BRA `(.L_x_37) ;  /* 0x00000000000c2947 */ /* 0x000fea0003800000 */
[----:B------:R-:W4:Y:S02]  /*2190*/  LDG.E.U8 R56, desc[UR36][R10.64+0x1] ;  /* 0x000001240a387981 */ /* 0x000f24000c1e1100 */
[----:B----4-:R-:W-:-:S05]  /*21a0*/  PRMT R0, R56, 0x8880, RZ ;  /* 0x0000888038007816 */ /* 0x010fca00000000ff */
[----:B------:R-:W-:-:S07]  /*21b0*/  IMAD R3, R0, R23, RZ ;  /* 0x0000001700037224 */ /* 0x000fce00078e02ff */
.L_x_37:
[----:B------:R-:W-:Y:S05]  /*21c0*/  BSYNC B1 ;  /* 0x0000000000017941 */ /* 0x000fea0003800000 */
.L_x_36:
[----:B------:R-:W-:Y:S01]  /*21d0*/  @!P2 IMAD R27, R27, R22, R3 ;  /* 0x000000161b1ba224 */ /* 0x000fe200078e0203 */
[----:B------:R-:W-:Y:S04]  /*21e0*/  BSSY B1, `(.L_x_38) ;  /* 0x0000006000017945 */ /* 0x000fe80003800000 */
[----:B------:R4:W-:Y:S01]  /*21f0*/  @!P2 STG.E.U8 desc[UR36][R4.64+0x1], R27 ;  /* 0x0000011b0400a986 */ /* 0x0009e2000c101124 */
[----:B------:R-:W-:Y:S05]  /*2200*/  @P5 BRA `(.L_x_39) ;  /* 0x00000000000c5947 */ /* 0x000fea0003800000 */
[----:B------:R-:W5:Y:S02]  /*2210*/  LDG.E.U8 R56, desc[UR36][R8.64+0x8] ;  /* 0x0000082408387981 */ /* 0x000f64000c1e1100 */
[----:B-----5:R-:W-:-:S05]  /*2220*/  PRMT R0, R56, 0x8880, RZ ;  /* 0x0000888038007816 */ /* 0x020fca00000000ff */
[----:B------:R-:W-:-:S07]  /*2230*/  IMAD R3, R0, R23, RZ ;  /* 0x0000001700037224 */ /* 0x000fce00078e02ff */
.L_x_39:
[----:B------:R-:W-:Y:S05]  /*2240*/  BSYNC B1 ;  /* 0x0000000000017941 */ /* 0x000fea0003800000 */
.L_x_38:
[----:B---3--:R-:W-:Y:S01]  /*2250*/  @!P5 IMAD R13, R28, R22, R3 ;  /* 0x000000161c0dd224 */ /* 0x008fe200078e0203 */
[----:B------:R-:W-:Y:S04]  /*2260*/  BSSY B1, `(.L_x_40) ;  /* 0x0000006000017945 */ /* 0x000fe80003800000 */
[----:B------:R3:W-:Y:S01]  /*2270*/  @!P5 STG.E.U8 desc[UR36][R6.64+0x8], R13 ;  /* 0x0000080d0600d986 */ /* 0x0007e2000c101124 */
[----:B------:R-:W-:Y:S05]  /*2280*/  @P4 BRA `(.L_x_41) ;  /* 0x00000000000c4947 */ /* 0x000fea0003800000 */
[----:B------:R-:W5:Y:S02]  /*2290*/  LDG.E.U8 R56, desc[UR36][R8.64+0x9] ;  /* 0x0000092408387981 */ /* 0x000f64000c1e1100 */
[----:B-----5:R-:W-:-:S05]  /*22a0*/  PRMT R0, R56, 0x8880, RZ ;  /* 0x0000888038007816 */ /* 0x020fca00000000ff */
[----:B------:R-:W-:-:S07]  /*22b0*/  IMAD R3, R0, R23, RZ ;  /* 0x0000001700037224 */ /* 0x000fce00078e02ff */
.L_x_41:
[----:B------:R-:W-:Y:S05]  /*22c0*/  BSYNC B1 ;  /* 0x0000000000017941 */ /* 0x000fea0003800000 */
.L_x_40:
[----:B------:R-:W-:Y:S01]  /*22d0*/  ISETP.LT.OR P1, PT, R20, 0x9, !P1 ;  /* 0x000000091400780c */ /* 0x000fe20004f21670 */
[----:B------:R-:W-:Y:S01]  /*22e0*/  @!P4 IMAD R29, R29, R22, R3 ;  /* 0x000000161d1dc224 */ /* 0x000fe200078e0203 */
[C---:B------:R-:W-:Y:S01]  /*22f0*/  ISETP.GE.AND P3, PT, R58.reuse, 0x11, PT ;  /* 0x000000113a00780c */ /* 0x040fe20003f66270 */
[----:B------:R-:W-:Y:S01]  /*2300*/  BSSY B1, `(.L_x_42) ;  /* 0x000000a000017945 */ /* 0x000fe20003800000 */
[----:B------:R-:W-:Y:S02]  /*2310*/  ISETP.GE.AND P2, PT, R58, 0x12, PT ;  /* 0x000000123a00780c */ /* 0x000fe40003f46270 */
[----:B------:R0:W-:Y:S01]  /*2320*/  @!P4 STG.E.U8 desc[UR36][R6.64+0x9], R29 ;  /* 0x0000091d0600c986 */ /* 0x0001e2000c101124 */
[C---:B------:R-:W-:Y:S02]  /*2330*/  ISETP.LT.OR P0, PT, R20.reuse, 0x9, !P0 ;  /* 0x000000091400780c */ /* 0x040fe40004701670 */
[C---:B------:R-:W-:Y:S02]  /*2340*/  ISETP.LT.OR P5, PT, R20.reuse, 0x1, !P3 ;  /* 0x000000011400780c */ /* 0x040fe40005fa1670 */
[----:B------:R-:W-:-:S02]  /*2350*/  ISETP.LT.OR P4, PT, R20, 0x1, !P2 ;  /* 0x000000011400780c */ /* 0x000fc40005781670 */
[----:B------:R-:W-:Y:S11]  /*2360*/  @P1 BRA `(.L_x_43) ;  /* 0x00000000000c1947 */ /* 0x000ff60003800000 */
[----:B------:R-:W5:Y:S02]  /*2370*/  LDG.E.U8 R56, desc[UR36][R10.64+0x8] ;  /* 0x000008240a387981 */ /* 0x000f64000c1e1100 */
[----:B-----5:R-:W-:-:S05]  /*2380*/  PRMT R0, R56, 0x8880, RZ ;  /* 0x0000888038007816 */ /* 0x020fca00000000ff */
[----:B------:R-:W-:-:S07]  /*2390*/  IMAD R3, R0, R23, RZ ;  /* 0x0000001700037224 */ /* 0x000fce00078e02ff */
.L_x_43:
[----:B------:R-:W-:Y:S05]  /*23a0*/  BSYNC B1 ;  /* 0x0000000000017941 */ /* 0x000fea0003800000 */
.L_x_42:
[----:B---3--:R-:W-:Y:S01]  /*23b0*/  @!P1 IMAD R13, R30, R22, R3 ;  /* 0x000000161e0d9224 */ /* 0x008fe200078e0203 */
[----:B------:R-:W-:Y:S04]  /*23c0*/  BSSY B1, `(.L_x_44) ;  /* 0x0000006000017945 */ /* 0x000fe80003800000 */
[----:B------:R3:W-:Y:S01]  /*23d0*/  @!P1 STG.E.U8 desc[UR36][R4.64+0x8], R13 ;  /* 0x0000080d04009986 */ /* 0x0007e2000c101124 */
[----:B------:R-:W-:Y:S05]  /*23e0*/  @P0 BRA `(.L_x_45) ;  /* 0x00000000000c0947 */ /* 0x000fea0003800000 */
[----:B------:R-:W5:Y:S02]  /*23f0*/  LDG.E.U8 R56, desc[UR36][R10.64+0x9] ;  /* 0x000009240a387981 */ /* 0x000f64000c1e1100 */
[----:B-----5:R-:W-:-:S05]  /*2400*/  PRMT R0, R56, 0x8880, RZ ;  /* 0x0000888038007816 */ /* 0x020fca00000000ff */
[----:B------:R-:W-:-:S07]  /*2410*/  IMAD R3, R0, R23, RZ ;  /* 0x0000001700037224 */ /* 0x000fce00078e02ff */
.L_x_45:
[----:B------:R-:W-:Y:S05]  /*2420*/  BSYNC B1 ;  /* 0x0000000000017941 */ /* 0x000fea0003800000 */
.L_x_44:
[----:B------:R-:W-:Y:S01]  /*2430*/  @!P0 IMAD R31, R31, R22, R3 ;  /* 0x000000161f1f8224 */ /* 0x000fe200078e0203 */
[----:B------:R-:W-:Y:S04]  /*2440*/  BSSY B1, `(.L_x_46) ;  /* 0x0000006000017945 */ /* 0x000fe80003800000 */
[----:B------:R0:W-:Y:S01]  /*2450*/  @!P0 STG.E.U8 desc[UR36][R4.64+0x9], R31 ;  /* 0x0000091f04008986 */ /* 0x0001e2000c101124 */
[----:B------:R-:W-:Y:S05]  /*2460*/  @P5 BRA `(.L_x_47) ;  /* 0x00000000000c5947 */ /* 0x000fea0003800000 */
[----:B------:R-:W5:Y:S02]  /*2470*/  LDG.E.U8 R56, desc[UR36][R8.64+0x10] ;  /* 0x0000102408387981 */ /* 0x000f64000c1e1100 */
[----:B-----5:R-:W-:-:S05]  /*2480*/  PRMT R0, R56, 0x8880, RZ ;  /* 0x0000888038007816 */ /* 0x020fca00000000ff */
[----:B------:R-:W-:-:S07]  /*2490*/  IMAD R3, R0, R23, RZ ;  /* 0x0000001700037224 */ /* 0x000fce00078e02ff */
.L_x_47:
[----:B------:R-:W-:Y:S05]  /*24a0*/  BSYNC B1 ;  /* 0x0000000000017941 */ /* 0x000fea0003800000 */
.L_x_46:
[----:B---3--:R-:W-:Y:S01]  /*24b0*/  @!P5 IMAD R13, R32, R22, R3 ;  /* 0x00000016200dd224 */ /* 0x008fe200078e0203 */
[----:B------:R-:W-:Y:S04]  /*24c0*/  BSSY B1, `(.L_x_48) ;  /* 0x0000006000017945 */ /* 0x000fe80003800000 */
[----:B------:R3:W-:Y:S01]  /*24d0*/  @!P5 STG.E.U8 desc[UR36][R6.64+0x10], R13 ;  /* 0x0000100d0600d986 */ /* 0x0007e2000c101124 */
[----:B------:R-:W-:Y:S05]  /*24e0*/  @P4 BRA `(.L_x_49) ;  /* 0x00000000000c4947 */ /* 0x000fea0003800000 */
[----:B------:R-:W5:Y:S02]  /*24f0*/  LDG.E.U8 R56, desc[UR36][R8.64+0x11] ;  /* 0x0000112408387981 */ /* 0x000f64000c1e1100 */
[----:B-----5:R-:W-:-:S05]  /*2500*/  PRMT R0, R56, 0x8880, RZ ;  /* 0x0000888038007816 */ /* 0x020fca00000000ff */
[----:B------:R-:W-:-:S07]  /*2510*/  IMAD R3, R0, R23, RZ ;  /* 0x0000001700037224 */ /* 0x000fce00078e02ff */
.L_x_49:
[----:B------:R-:W-:Y:S05]  /*2520*/  BSYNC B1 ;  /* 0x0000000000017941 */ /* 0x000fea0003800000 */
.L_x_48:
        /* <DEDUP_REMOVED lines=13> */
.L_x_51:
[----:B------:R-:W-:Y:S05]  /*2600*/  BSYNC B1 ;  /* 0x0000000000017941 */ /* 0x000fea0003800000 */
.L_x_50:
[----:B---3--:R-:W-:Y:S01]  /*2610*/  @!P3 IMAD R13, R34, R22, R3 ;  /* 0x00000016220db224 */ /* 0x008fe200078e0203 */
[----:B------:R-:W-:Y:S04]  /*2620*/  BSSY B1, `(.L_x_52) ;  /* 0x0000006000017945 */ /* 0x000fe80003800000 */
[----:B------:R3:W-:Y:S01]  /*2630*/  @!P3 STG.E.U8 desc[UR36][R4.64+0x10], R13 ;  /* 0x0000100d0400b986 */ /* 0x0007e2000c101124 */
[----:B------:R-:W-:Y:S05]  /*2640*/  @P2 BRA `(.L_x_53) ;  /* 0x00000000000c2947 */ /* 0x000fea0003800000 */
[----:B------:R-:W5:Y:S02]  /*2650*/  LDG.E.U8 R56, desc[UR36][R10.64+0x11] ;  /* 0x000011240a387981 */ /* 0x000f64000c1e1100 */
[----:B-----5:R-:W-:-:S05]  /*2660*/  PRMT R0, R56, 0x8880, RZ ;  /* 0x0000888038007816 */ /* 0x020fca00000000ff */
[----:B------:R-:W-:-:S07]  /*2670*/  IMAD R3, R0, R23, RZ ;  /* 0x0000001700037224 */ /* 0x000fce00078e02ff */
.L_x_53:
[----:B------:R-:W-:Y:S05]  /*2680*/  BSYNC B1 ;  /* 0x0000000000017941 */ /* 0x000fea0003800000 */
.L_x_52:
[----:B------:R-:W-:Y:S01]  /*2690*/  @!P2 IMAD R35, R35, R22, R3 ;  /* 0x000000162323a224 */ /* 0x000fe200078e0203 */
[----:B------:R-:W-:Y:S04]  /*26a0*/  BSSY B1, `(.L_x_54) ;  /* 0x0000006000017945 */ /* 0x000fe80003800000 */
[----:B------:R0:W-:Y:S01]  /*26b0*/  @!P2 STG.E.U8 desc[UR36][R4.64+0x11], R35 ;  /* 0x000011230400a986 */ /* 0x0001e2000c101124 */
[----:B------:R-:W-:Y:S05]  /*26c0*/  @P5 BRA `(.L_x_55) ;  /* 0x00000000000c5947 */ /* 0x000fea0003800000 */
[----:B------:R-:W5:Y:S02]  /*26d0*/  LDG.E.U8 R56, desc[UR36][R8.64+0x18] ;  /* 0x0000182408387981 */ /* 0x000f64000c1e1100 */
[----:B-----5:R-:W-:-:S05]  /*26e0*/  PRMT R0, R56, 0x8880, RZ ;  /* 0x0000888038007816 */ /* 0x020fca00000000ff */
[----:B------:R-:W-:-:S07]  /*26f0*/  IMAD R3, R0, R23, RZ ;  /* 0x0000001700037224 */ /* 0x000fce00078e02ff */
.L_x_55:
[----:B------:R-:W-:Y:S05]  /*2700*/  BSYNC B1 ;  /* 0x0000000000017941 */ /* 0x000fea0003800000 */
.L_x_54:
[----:B---3--:R-:W-:Y:S01]  /*2710*/  @!P5 IMAD R13, R36, R22, R3 ;  /* 0x00000016240dd224 */ /* 0x008fe200078e0203 */
[----:B------:R-:W-:Y:S04]  /*2720*/  BSSY B1, `(.L_x_56) ;  /* 0x0000006000017945 */ /* 0x000fe80003800000 */
[----:B------:R3:W-:Y:S01]  /*2730*/  @!P5 STG.E.U8 desc[UR36][R6.64+0x18], R13 ;  /* 0x0000180d0600d986 */ /* 0x0007e2000c101124 */
[----:B------:R-:W-:Y:S05]  /*2740*/  @P4 BRA `(.L_x_57) ;  /* 0x00000000000c4947 */ /* 0x000fea0003800000 */
[----:B------:R-:W5:Y:S02]  /*2750*/  LDG.E.U8 R56, desc[UR36][R8.64+0x19] ;  /* 0x0000192408387981 */ /* 0x000f64000c1e1100 */
[----:B-----5:R-:W-:-:S05]  /*2760*/  PRMT R0, R56, 0x8880, RZ ;  /* 0x0000888038007816 */ /* 0x020fca00000000ff */
[----:B------:R-:W-:-:S07]  /*2770*/  IMAD R3, R0, R23, RZ ;  /* 0x0000001700037224 */ /* 0x000fce00078e02ff */
.L_x_57:
[----:B------:R-:W-:Y:S05]  /*2780*/  BSYNC B1 ;  /* 0x0000000000017941 */ /* 0x000fea0003800000 */
.L_x_56:
        /* <DEDUP_REMOVED lines=13> */
.L_x_59:
[----:B------:R-:W-:Y:S05]  /*2860*/  BSYNC B1 ;  /* 0x0000000000017941 */ /* 0x000fea0003800000 */
.L_x_58:
[----:B---3--:R-:W-:Y:S01]  /*2870*/  @!P1 IMAD R13, R38, R22, R3 ;  /* 0x00000016260d9224 */ /* 0x008fe200078e0203 */
[----:B------:R-:W-:Y:S04]  /*2880*/  BSSY B1, `(.L_x_60) ;  /* 0x0000006000017945 */ /* 0x000fe80003800000 */
[----:B------:R3:W-:Y:S01]  /*2890*/  @!P1 STG.E.U8 desc[UR36][R4.64+0x18], R13 ;  /* 0x0000180d04009986 */ /* 0x0007e2000c101124 */
[----:B------:R-:W-:Y:S05]  /*28a0*/  @P4 BRA `(.L_x_61) ;  /* 0x00000000000c4947 */ /* 0x000fea0003800000 */
[----:B------:R-:W5:Y:S02]  /*28b0*/  LDG.E.U8 R56, desc[UR36][R10.64+0x19] ;  /* 0x000019240a387981 */ /* 0x000f64000c1e1100 */
[----:B-----5:R-:W-:-:S05]  /*28c0*/  PRMT R0, R56, 0x8880, RZ ;  /* 0x0000888038007816 */ /* 0x020fca00000000ff */
[----:B------:R-:W-:-:S07]  /*28d0*/  IMAD R3, R0, R23, RZ ;  /* 0x0000001700037224 */ /* 0x000fce00078e02ff */
.L_x_61:
[----:B------:R-:W-:Y:S05]  /*28e0*/  BSYNC B1 ;  /* 0x0000000000017941 */ /* 0x000fea0003800000 */
.L_x_60:
[----:B------:R-:W-:Y:S01]  /*28f0*/  @!P4 IMAD R39, R39, R22, R3 ;  /* 0x000000162727c224 */ /* 0x000fe200078e0203 */
[----:B------:R-:W-:Y:S04]  /*2900*/  BSSY B1, `(.L_x_62) ;  /* 0x0000006000017945 */ /* 0x000fe80003800000 */
[----:B------:R0:W-:Y:S01]  /*2910*/  @!P4 STG.E.U8 desc[UR36][R4.64+0x19], R39 ;  /* 0x000019270400c986 */ /* 0x0001e2000c101124 */
[----:B------:R-:W-:Y:S05]  /*2920*/  @P5 BRA `(.L_x_63) ;  /* 0x00000000000c5947 */ /* 0x000fea0003800000 */
[----:B------:R-:W5:Y:S02]  /*2930*/  LDG.E.U8 R56, desc[UR36][R8.64+0x20] ;  /* 0x0000202408387981 */ /* 0x000f64000c1e1100 */
[----:B-----5:R-:W-:-:S05]  /*2940*/  PRMT R0, R56, 0x8880, RZ ;  /* 0x0000888038007816 */ /* 0x020fca00000000ff */
[----:B------:R-:W-:-:S07]  /*2950*/  IMAD R3, R0, R23, RZ ;  /* 0x0000001700037224 */ /* 0x000fce00078e02ff */
.L_x_63:
[----:B------:R-:W-:Y:S05]  /*2960*/  BSYNC B1 ;  /* 0x0000000000017941 */ /* 0x000fea0003800000 */
.L_x_62:
[----:B---3--:R-:W-:Y:S01]  /*2970*/  @!P5 IMAD R13, R40, R22, R3 ;  /* 0x00000016280dd224 */ /* 0x008fe200078e0203 */
[----:B------:R-:W-:Y:S04]  /*2980*/  BSSY B1, `(.L_x_64) ;  /* 0x0000006000017945 */ /* 0x000fe80003800000 */
[----:B------:R3:W-:Y:S01]  /*2990*/  @!P5 STG.E.U8 desc[UR36][R6.64+0x20], R13 ;  /* 0x0000200d0600d986 */ /* 0x0007e2000c101124 */
[----:B------:R-:W-:Y:S05]  /*29a0*/  @P0 BRA `(.L_x_65) ;  /* 0x00000000000c0947 */ /* 0x000fea0003800000 */
[----:B------:R-:W5:Y:S02]  /*29b0*/  LDG.E.U8 R56, desc[UR36][R8.64+0x21] ;  /* 0x0000212408387981 */ /* 0x000f64000c1e1100 */
[----:B-----5:R-:W-:-:S05]  /*29c0*/  PRMT R0, R56, 0x8880, RZ ;  /* 0x0000888038007816 */ /* 0x020fca00000000ff */
[----:B------:R-:W-:-:S07]  /*29d0*/  IMAD R3, R0, R23, RZ ;  /* 0x0000001700037224 */ /* 0x000fce00078e02ff */
.L_x_65:
[----:B------:R-:W-:Y:S05]  /*29e0*/  BSYNC B1 ;  /* 0x0000000000017941 */ /* 0x000fea0003800000 */
.L_x_64:
        /* <DEDUP_REMOVED lines=13> */
.L_x_67:
[----:B------:R-:W-:Y:S05]  /*2ac0*/  BSYNC B1 ;  /* 0x0000000000017941 */ /* 0x000fea0003800000 */
.L_x_66:
[----:B---3--:R-:W-:Y:S01]  /*2ad0*/  @!P3 IMAD R13, R42, R22, R3 ;  /* 0x000000162a0db224 */ /* 0x008fe200078e0203 */
[----:B------:R-:W-:Y:S04]  /*2ae0*/  BSSY B1, `(.L_x_68) ;  /* 0x0000006000017945 */ /* 0x000fe80003800000 */
[----:B------:R3:W-:Y:S01]  /*2af0*/  @!P3 STG.E.U8 desc[UR36][R4.64+0x20], R13 ;  /* 0x0000200d0400b986 */ /* 0x0007e2000c101124 */
[----:B------:R-:W-:Y:S05]  /*2b00*/  @P2 BRA `(.L_x_69) ;  /* 0x00000000000c2947 */ /* 0x000fea0003800000 */
[----:B------:R-:W5:Y:S02]  /*2b10*/  LDG.E.U8 R56, desc[UR36][R10.64+0x21] ;  /* 0x000021240a387981 */ /* 0x000f64000c1e1100 */
[----:B-----5:R-:W-:-:S05]  /*2b20*/  PRMT R0, R56, 0x8880, RZ ;  /* 0x0000888038007816 */ /* 0x020fca00000000ff */
[----:B------:R-:W-:-:S07]  /*2b30*/  IMAD R3, R0, R23, RZ ;  /* 0x0000001700037224 */ /* 0x000fce00078e02ff */
.L_x_69:
[----:B------:R-:W-:Y:S05]  /*2b40*/  BSYNC B1 ;  /* 0x0000000000017941 */ /* 0x000fea0003800000 */
.L_x_68:
[----:B------:R-:W-:Y:S01]  /*2b50*/  @!P2 IMAD R43, R43, R22, R3 ;  /* 0x000000162b2ba224 */ /* 0x000fe200078e0203 */
[----:B------:R-:W-:Y:S04]  /*2b60*/  BSSY B1, `(.L_x_70) ;  /* 0x0000006000017945 */ /* 0x000fe80003800000 */
[----:B------:R0:W-:Y:S01]  /*2b70*/  @!P2 STG.E.U8 desc[UR36][R4.64+0x21], R43 ;  /* 0x0000212b0400a986 */ /* 0x0001e2000c101124 */
[----:B------:R-:W-:Y:S05]  /*2b80*/  @P0 BRA `(.L_x_71) ;  /* 0x00000000000c0947 */ /* 0x000fea0003800000 */
[----:B------:R-:W5:Y:S02]  /*2b90*/  LDG.E.U8 R56, desc[UR36][R8.64+0x28] ;  /* 0x0000282408387981 */ /* 0x000f64000c1e1100 */
[----:B-----5:R-:W-:-:S05]  /*2ba0*/  PRMT R0, R56, 0x8880, RZ ;  /* 0x0000888038007816 */ /* 0x020fca00000000ff */
[----:B------:R-:W-:-:S07]  /*2bb0*/  IMAD R3, R0, R23, RZ ;  /* 0x0000001700037224 */ /* 0x000fce00078e02ff */
.L_x_71:
[----:B------:R-:W-:Y:S05]  /*2bc0*/  BSYNC B1 ;  /* 0x0000000000017941 */ /* 0x000fea0003800000 */
.L_x_70:
[----:B---3--:R-:W-:Y:S01]  /*2bd0*/  @!P0 IMAD R13, R44, R22, R3 ;  /* 0x000000162c0d8224 */ /* 0x008fe200078e0203 */
[----:B------:R-:W-:Y:S04]  /*2be0*/  BSSY B1, `(.L_x_72) ;  /* 0x0000006000017945 */ /* 0x000fe80003800000 */
[----:B------:R3:W-:Y:S01]  /*2bf0*/  @!P0 STG.E.U8 desc[UR36][R6.64+0x28], R13 ;  /* 0x0000280d06008986 */ /* 0x0007e2000c101124 */
[----:B------:R-:W-:Y:S05]  /*2c00*/  @P5 BRA `(.L_x_73) ;  /* 0x00000000000c5947 */ /* 0x000fea0003800000 */
[----:B------:R-:W5:Y:S02]  /*2c10*/  LDG.E.U8 R56, desc[UR36][R8.64+0x29] ;  /* 0x0000292408387981 */ /* 0x000f64000c1e1100 */
[----:B-----5:R-:W-:-:S05]  /*2c20*/  PRMT R0, R56, 0x8880, RZ ;  /* 0x0000888038007816 */ /* 0x020fca00000000ff */
[----:B------:R-:W-:-:S07]  /*2c30*/  IMAD R3, R0, R23, RZ ;  /* 0x0000001700037224 */ /* 0x000fce00078e02ff */
.L_x_73:
[----:B------:R-:W-:Y:S05]  /*2c40*/  BSYNC B1 ;  /* 0x0000000000017941 */ /* 0x000fea0003800000 */
.L_x_72:
        /* <DEDUP_REMOVED lines=13> */
.L_x_75:
[----:B------:R-:W-:Y:S05]  /*2d20*/  BSYNC B1 ;  /* 0x0000000000017941 */ /* 0x000fea0003800000 */
.L_x_74:
[----:B---3--:R-:W-:Y:S01]  /*2d30*/  @!P4 IMAD R13, R46, R22, R3 ;  /* 0x000000162e0dc224 */ /* 0x008fe200078e0203 */
[----:B------:R-:W-:Y:S04]  /*2d40*/  BSSY B1, `(.L_x_76) ;  /* 0x0000006000017945 */ /* 0x000fe80003800000 */
[----:B------:R3:W-:Y:S01]  /*2d50*/  @!P4 STG.E.U8 desc[UR36][R4.64+0x28], R13 ;  /* 0x0000280d0400c986 */ /* 0x0007e2000c101124 */
[----:B------:R-:W-:Y:S05]  /*2d60*/  @P1 BRA `(.L_x_77) ;  /* 0x00000000000c1947 */ /* 0x000fea0003800000 */
[----:B------:R-:W5:Y:S02]  /*2d70*/  LDG.E.U8 R56, desc[UR36][R10.64+0x29] ;  /* 0x000029240a387981 */ /* 0x000f64000c1e1100 */
[----:B-----5:R-:W-:-:S05]  /*2d80*/  PRMT R0, R56, 0x8880, RZ ;  /* 0x0000888038007816 */ /* 0x020fca00000000ff */
[----:B------:R-:W-:-:S07]  /*2d90*/  IMAD R3, R0, R23, RZ ;  /* 0x0000001700037224 */ /* 0x000fce00078e02ff */
.L_x_77:
[----:B------:R-:W-:Y:S05]  /*2da0*/  BSYNC B1 ;  /* 0x0000000000017941 */ /* 0x000fea0003800000 */
.L_x_76:
[----:B------:R-:W-:Y:S01]  /*2db0*/  @!P1 IMAD R47, R47, R22, R3 ;  /* 0x000000162f2f9224 */ /* 0x000fe200078e0203 */
[----:B------:R-:W-:Y:S04]  /*2dc0*/  BSSY B1, `(.L_x_78) ;  /* 0x0000006000017945 */ /* 0x000fe80003800000 */
[----:B------:R0:W-:Y:S01]  /*2dd0*/  @!P1 STG.E.U8 desc[UR36][R4.64+0x29], R47 ;  /* 0x0000292f04009986 */ /* 0x0001e2000c101124 */
[----:B------:R-:W-:Y:S05]  /*2de0*/  @P3 BRA `(.L_x_79) ;  /* 0x00000000000c3947 */ /* 0x000fea0003800000 */
[----:B------:R-:W5:Y:S02]  /*2df0*/  LDG.E.U8 R56, desc[UR36][R8.64+0x30] ;  /* 0x0000302408387981 */ /* 0x000f64000c1e1100 */
[----:B-----5:R-:W-:-:S05]  /*2e00*/  PRMT R0, R56, 0x8880, RZ ;  /* 0x0000888038007816 */ /* 0x020fca00000000ff */
[----:B------:R-:W-:-:S07]  /*2e10*/  IMAD R3, R0, R23, RZ ;  /* 0x0000001700037224 */ /* 0x000fce00078e02ff */
.L_x_79:
[----:B------:R-:W-:Y:S05]  /*2e20*/  BSYNC B1 ;  /* 0x0000000000017941 */ /* 0x000fea0003800000 */
.L_x_78:
[----:B---3--:R-:W-:Y:S01]  /*2e30*/  @!P3 IMAD R13, R48, R22, R3 ;  /* 0x00000016300db224 */ /* 0x008fe200078e0203 */
[----:B------:R-:W-:Y:S04]  /*2e40*/  BSSY B1, `(.L_x_80) ;  /* 0x0000006000017945 */ /* 0x000fe80003800000 */
[----:B------:R3:W-:Y:S01]  /*2e50*/  @!P3 STG.E.U8 desc[UR36][R6.64+0x30], R13 ;  /* 0x0000300d0600b986 */ /* 0x0007e2000c101124 */
[----:B------:R-:W-:Y:S05]  /*2e60*/  @P5 BRA `(.L_x_81) ;  /* 0x00000000000c5947 */ /* 0x000fea0003800000 */
[----:B------:R-:W5:Y:S02]  /*2e70*/  LDG.E.U8 R56, desc[UR36][R8.64+0x31] ;  /* 0x0000312408387981 */ /* 0x000f64000c1e1100 */
[----:B-----5:R-:W-:-:S05]  /*2e80*/  PRMT R0, R56, 0x8880, RZ ;  /* 0x0000888038007816 */ /* 0x020fca00000000ff */
[----:B------:R-:W-:-:S07]  /*2e90*/  IMAD R3, R0, R23, RZ ;  /* 0x0000001700037224 */ /* 0x000fce00078e02ff */
.L_x_81:
[----:B------:R-:W-:Y:S05]  /*2ea0*/  BSYNC B1 ;  /* 0x0000000000017941 */ /* 0x000fea0003800000 */
.L_x_80:
        /* <DEDUP_REMOVED lines=9> */
[----:B------:R-:W-:Y:S01]  /*2f40*/  ISETP.LT.OR P3, PT, R20, 0x9, !P3 ;  /* 0x000000091400780c */ /* 0x000fe20005f61670 */
[----:B------:R-:W-:-:S12]  /*2f50*/  @P2 BRA `(.L_x_83) ;  /* 0x00000000000c2947 */ /* 0x000fd80003800000 */
[----:B------:R-:W5:Y:S02]  /*2f60*/  LDG.E.U8 R56, desc[UR36][R10.64+0x30] ;  /* 0x000030240a387981 */ /* 0x000f64000c1e1100 */
[----:B-----5:R-:W-:-:S05]  /*2f70*/  PRMT R0, R56, 0x8880, RZ ;  /* 0x0000888038007816 */ /* 0x020fca00000000ff */
[----:B------:R-:W-:-:S07]  /*2f80*/  IMAD R3, R0, R23, RZ ;  /* 0x0000001700037224 */ /* 0x000fce00078e02ff */
.L_x_83:
[----:B------:R-:W-:Y:S05]  /*2f90*/  BSYNC B1 ;  /* 0x0000000000017941 */ /* 0x000fea0003800000 */
.L_x_82:
[----:B---3--:R-:W-:Y:S01]  /*2fa0*/  @!P2 IMAD R13, R50, R22, R3 ;  /* 0x00000016320da224 */ /* 0x008fe200078e0203 */
[----:B------:R-:W-:Y:S04]  /*2fb0*/  BSSY B1, `(.L_x_84) ;  /* 0x0000006000017945 */ /* 0x000fe80003800000 */
[----:B------:R3:W-:Y:S01]  /*2fc0*/  @!P2 STG.E.U8 desc[UR36][R4.64+0x30], R13 ;  /* 0x0000300d0400a986 */ /* 0x0007e2000c101124 */
[----:B------:R-:W-:Y:S05]  /*2fd0*/  @P0 BRA `(.L_x_85) ;  /* 0x00000000000c0947 */ /* 0x000fea0003800000 */
[----:B------:R-:W5:Y:S02]  /*2fe0*/  LDG.E.U8 R56, desc[UR36][R10.64+0x31] ;  /* 0x000031240a387981 */ /* 0x000f64000c1e1100 */
[----:B-----5:R-:W-:-:S05]  /*2ff0*/  PRMT R0, R56, 0x8880, RZ ;  /* 0x0000888038007816 */ /* 0x020fca00000000ff */
[----:B------:R-:W-:-:S07]  /*3000*/  IMAD R3, R0, R23, RZ ;  /* 0x0000001700037224 */ /* 0x000fce00078e02ff */
.L_x_85:
[----:B------:R-:W-:Y:S05]  /*3010*/  BSYNC B1 ;  /* 0x0000000000017941 */ /* 0x000fea0003800000 */
.L_x_84:
[----:B------:R-:W-:Y:S01]  /*3020*/  @!P0 IMAD R51, R51, R22, R3 ;  /* 0x0000001633338224 */ /* 0x000fe200078e0203 */
[----:B------:R-:W-:Y:S04]  /*3030*/  BSSY B1, `(.L_x_86) ;  /* 0x0000006000017945 */ /* 0x000fe80003800000 */
[----:B------:R0:W-:Y:S01]  /*3040*/  @!P0 STG.E.U8 desc[UR36][R4.64+0x31], R51 ;  /* 0x0000313304008986 */ /* 0x0001e2000c101124 */
[----:B------:R-:W-:Y:S05]  /*3050*/  @P5 BRA `(.L_x_87) ;  /* 0x00000000000c5947 */ /* 0x000fea0003800000 */
[----:B------:R-:W5:Y:S02]  /*3060*/  LDG.E.U8 R56, desc[UR36][R8.64+0x38] ;  /* 0x0000382408387981 */ /* 0x000f64000c1e1100 */
[----:B-----5:R-:W-:-:S05]  /*3070*/  PRMT R0, R56, 0x8880, RZ ;  /* 0x0000888038007816 */ /* 0x020fca00000000ff */
[----:B------:R-:W-:-:S07]  /*3080*/  IMAD R3, R0, R23, RZ ;  /* 0x0000001700037224 */ /* 0x000fce00078e02ff */
.L_x_87:
[----:B------:R-:W-:Y:S05]  /*3090*/  BSYNC B1 ;  /* 0x0000000000017941 */ /* 0x000fea0003800000 */
.L_x_86:
[----:B---3--:R-:W-:Y:S01]  /*30a0*/  @!P5 IMAD R13, R52, R22, R3 ;  /* 0x00000016340dd224 */ /* 0x008fe200078e0203 */
[----:B------:R-:W-:Y:S04]  /*30b0*/  BSSY B1, `(.L_x_88) ;  /* 0x0000006000017945 */ /* 0x000fe80003800000 */
[----:B------:R3:W-:Y:S01]  /*30c0*/  @!P5 STG.E.U8 desc[UR36][R6.64+0x38], R13 ;  /* 0x0000380d0600d986 */ /* 0x0007e2000c101124 */
[----:B------:R-:W-:Y:S05]  /*30d0*/  @P4 BRA `(.L_x_89) ;  /* 0x00000000000c4947 */ /* 0x000fea0003800000 */
[----:B------:R-:W5:Y:S02]  /*30e0*/  LDG.E.U8 R56, desc[UR36][R8.64+0x39] ;  /* 0x0000392408387981 */ /* 0x000f64000c1e1100 */
[----:B-----5:R-:W-:-:S05]  /*30f0*/  PRMT R0, R56, 0x8880, RZ ;  /* 0x0000888038007816 */ /* 0x020fca00000000ff */
[----:B------:R-:W-:-:S07]  /*3100*/  IMAD R3, R0, R23, RZ ;  /* 0x0000001700037224 */ /* 0x000fce00078e02ff */
.L_x_89:
[----:B------:R-:W-:Y:S05]  /*3110*/  BSYNC B1 ;  /* 0x0000000000017941 */ /* 0x000fea0003800000 */
.L_x_88:
[----:B------:R-:W-:Y:S01]  /*3120*/  @!P4 IMAD R53, R53, R22, R3 ;  /* 0x000000163535c224 */ /* 0x000fe200078e0203 */
[----:B------:R-:W-:Y:S04]  /*3130*/  BSSY B1, `(.L_x_90) ;  /* 0x0000006000017945 */ /* 0x000fe80003800000 */
[----:B------:R0:W-:Y:S01]  /*3140*/  @!P4 STG.E.U8 desc[UR36][R6.64+0x39], R53 ;  /* 0x000039350600c986 */ /* 0x0001e2000c101124 */
[----:B------:R-:W-:Y:S05]  /*3150*/  @P3 BRA `(.L_x_91) ;  /* 0x00000000000c3947 */ /* 0x000fea0003800000 */
[----:B------:R-:W5:Y:S02]  /*3160*/  LDG.E.U8 R56, desc[UR36][R10.64+0x38] ;  /* 0x000038240a387981 */ /* 0x000f64000c1e1100 */
[----:B-----5:R-:W-:-:S05]  /*3170*/  PRMT R0, R56, 0x8880, RZ ;  /* 0x0000888038007816 */ /* 0x020fca00000000ff */
[----:B------:R-:W-:-:S07]  /*3180*/  IMAD R3, R0, R23, RZ ;  /* 0x0000001700037224 */ /* 0x000fce00078e02ff */
.L_x_91:
[----:B------:R-:W-:Y:S05]  /*3190*/  BSYNC B1 ;  /* 0x0000000000017941 */ /* 0x000fea0003800000 */
.L_x_90:
[----:B0123--:R-:W-:Y:S01]  /*31a0*/  @!P3 IMAD R7, R54, R22, R3 ;  /* 0x000000163607b224 */ /* 0x00ffe200078e0203 */
[----:B------:R-:W-:Y:S01]  /*31b0*/  ISETP.LT.OR P1, PT, R20, 0x9, !P1 ;  /* 0x000000091400780c */ /* 0x000fe20004f21670 */
[----:B------:R-:W-:Y:S03]  /*31c0*/  BSSY B1, `(.L_x_92) ;  /* 0x0000006000017945 */ /* 0x000fe60003800000 */
[----:B------:R0:W-:Y:S09]  /*31d0*/  @!P3 STG.E.U8 desc[UR36][R4.64+0x38], R7 ;  /* 0x000038070400b986 */ /* 0x0001f2000c101124 */
[----:B------:R-:W-:Y:S05]  /*31e0*/  @P1 BRA `(.L_x_93) ;  /* 0x00000000000c1947 */ /* 0x000fea0003800000 */
[----:B------:R-:W2:Y:S02]  /*31f0*/  LDG.E.U8 R56, desc[UR36][R10.64+0x39] ;  /* 0x000039240a387981 */ /* 0x000ea4000c1e1100 */
[----:B--2---:R-:W-:-:S05]  /*3200*/  PRMT R0, R56, 0x8880, RZ ;  /* 0x0000888038007816 */ /* 0x004fca00000000ff */
[----:B------:R-:W-:-:S07]  /*3210*/  IMAD R3, R0, R23, RZ ;  /* 0x0000001700037224 */ /* 0x000fce00078e02ff */
.L_x_93:
[----:B------:R-:W-:Y:S05]  /*3220*/  BSYNC B1 ;  /* 0x0000000000017941 */ /* 0x000fea0003800000 */
.L_x_92:
[----:B------:R-:W-:Y:S01]  /*3230*/  IMAD R3, R55, R22, R3 ;  /* 0x0000001637037224 */ /* 0x000fe200078e0203 */
[----:B------:R-:W-:Y:S06]  /*3240*/  @P1 BRA `(.L_x_94) ;  /* 0x0000000400c81947 */ /* 0x000fec0003800000 */
[----:B------:R1:W-:Y:S01]  /*3250*/  STG.E.U8 desc[UR36][R4.64+0x39], R3 ;  /* 0x0000390304007986 */ /* 0x0003e2000c101124 */
[----:B------:R-:W-:Y:S05]  /*3260*/  BRA `(.L_x_94) ;  /* 0x0000000400c07947 */ /* 0x000fea0003800000 */
.L_x_29:
[C---:B------:R-:W-:Y:S02]  /*3270*/  ISETP.GE.AND P1, PT, R58.reuse, 0x1, PT ;  /* 0x000000013a00780c */ /* 0x040fe40003f26270 */
[----:B------:R-:W-:Y:S02]  /*3280*/  ISETP.GE.AND P0, PT, R58, 0x2, PT ;  /* 0x000000023a00780c */ /* 0x000fe40003f06270 */
[C---:B------:R-:W-:Y:S02]  /*3290*/  ISETP.LT.OR P4, PT, R20.reuse, 0x1, !P1 ;  /* 0x000000011400780c */ /* 0x040fe40004f81670 */
[C---:B------:R-:W-:Y:S02]  /*32a0*/  ISETP.LT.OR P5, PT, R20.reuse, 0x1, !P0 ;  /* 0x000000011400780c */ /* 0x040fe400047a1670 */
[C---:B------:R-:W-:Y:S02]  /*32b0*/  ISETP.LT.OR P1, PT, R20.reuse, 0x9, !P1 ;  /* 0x000000091400780c */ /* 0x040fe40004f21670 */
[----:B------:R-:W-:-:S02]  /*32c0*/  ISETP.LT.OR P0, PT, R20, 0x9, !P0 ;  /* 0x000000091400780c */ /* 0x000fc40004701670 */
[C---:B------:R-:W-:Y:S02]  /*32d0*/  ISETP.GE.AND P3, PT, R58.reuse, 0x9, PT ;  /* 0x000000093a00780c */ /* 0x040fe40003f66270 */
[----:B------:R-:W-:-:S03]  /*32e0*/  ISETP.GE.AND P2, PT, R58, 0xa, PT ;  /* 0x0000000a3a00780c */ /* 0x000fc60003f46270 */
[-C--:B------:R-:W-:Y:S02]  /*32f0*/  @!P4 IMAD R3, R24, R22.reuse, RZ ;  /* 0x000000161803c224 */ /* 0x080fe400078e02ff */
[-C--:B------:R-:W-:Y:S02]  /*3300*/  @!P5 IMAD R25, R25, R22.reuse, RZ ;  /* 0x000000161919d224 */ /* 0x080fe400078e02ff */
[-C--:B------:R-:W-:Y:S01]  /*3310*/  @!P1 IMAD R9, R26, R22.reuse, RZ ;  /* 0x000000161a099224 */ /* 0x080fe200078e02ff */
[----:B------:R0:W-:Y:S01]  /*3320*/  @!P4 STG.E.U8 desc[UR36][R6.64], R3 ;  /* 0x000000030600c986 */ /* 0x0001e2000c101124 */
[C---:B------:R-:W-:Y:S01]  /*3330*/  ISETP.LT.OR P4, PT, R20.reuse, 0x1, !P3 ;  /* 0x000000011400780c */ /* 0x040fe20005f81670 */
[----:B------:R-:W-:Y:S02]  /*3340*/  @!P0 IMAD R27, R27, R22, RZ ;  /* 0x000000161b1b8224 */ /* 0x000fe400078e02ff */
[----:B------:R-:W-:Y:S01]  /*3350*/  @!P5 STG.E.U8 desc[UR36][R6.64+0x1], R25 ;  /* 0x000001190600d986 */ /* 0x000fe2000c101124 */
[----:B------:R-:W-:-:S02]  /*3360*/  ISETP.LT.OR P5, PT, R20, 0x1, !P2 ;  /* 0x000000011400780c */ /* 0x000fc400057a1670 */
[C---:B------:R-:W-:Y:S01]  /*3370*/  ISETP.LT.OR P2, PT, R20.reuse, 0x9, !P2 ;  /* 0x000000091400780c */ /* 0x040fe20005741670 */
[----:B------:R1:W-:Y:S01]  /*3380*/  @!P1 STG.E.U8 desc[UR36][R4.64], R9 ;  /* 0x0000000904009986 */ /* 0x0003e2000c101124 */
[----:B------:R-:W-:Y:S02]  /*3390*/  ISETP.LT.OR P1, PT, R20, 0x9, !P3 ;  /* 0x000000091400780c */ /* 0x000fe40005f21670 */
[C---:B------:R-:W-:Y:S01]  /*33a0*/  ISETP.GE.AND P3, PT, R58.reuse, 0x11, PT ;  /* 0x000000113a00780c */ /* 0x040fe20003f66270 */
[----:B------:R-:W-:Y:S01]  /*33b0*/  @!P0 STG.E.U8 desc[UR36][R4.64+0x1], R27 ;  /* 0x0000011b04008986 */ /* 0x000fe2000c101124 */
[----:B------:R-:W-:Y:S01]  /*33c0*/  ISETP.GE.AND P0, PT, R58, 0x12, PT ;  /* 0x000000123a00780c */ /* 0x000fe20003f06270 */
[----:B------:R-:W-:-:S04]  /*33d0*/  @!P4 IMAD R11, R28, R22, RZ ;  /* 0x000000161c0bc224 */ /* 0x000fc800078e02ff */
[-C--:B------:R-:W-:Y:S01]  /*33e0*/  @!P5 IMAD R29, R29, R22.reuse, RZ ;  /* 0x000000161d1dd224 */ /* 0x080fe200078e02ff */
[----:B------:R-:W-:Y:S01]  /*33f0*/  @!P4 STG.E.U8 desc[UR36][R6.64+0x8], R11 ;  /* 0x0000080b0600c986 */ /* 0x000fe2000c101124 */
[C---:B------:R-:W-:Y:S01]  /*3400*/  ISETP.LT.OR P4, PT, R20.reuse, 0x1, !P3 ;  /* 0x000000011400780c */ /* 0x040fe20005f81670 */
[-C--:B------:R-:W-:Y:S02]  /*3410*/  @!P2 IMAD R31, R31, R22.reuse, RZ ;  /* 0x000000161f1fa224 */ /* 0x080fe400078e02ff */
[----:B------:R-:W-:Y:S01]  /*3420*/  @!P5 STG.E.U8 desc[UR36][R6.64+0x9], R29 ;  /* 0x0000091d0600d986 */ /* 0x000fe2000c101124 */
[----:B------:R-:W-:Y:S01]  /*3430*/  ISETP.LT.OR P5, PT, R20, 0x1, !P0 ;  /* 0x000000011400780c */ /* 0x000fe200047a1670 */
[----:B0-----:R-:W-:Y:S01]  /*3440*/  @!P1 IMAD R3, R30, R22, RZ ;  /* 0x000000161e039224 */ /* 0x001fe200078e02ff */
[----:B------:R-:W-:Y:S01]  /*3450*/  ISETP.LT.OR P0, PT, R20, 0x9, !P0 ;  /* 0x000000091400780c */ /* 0x000fe20004701670 */
[----:B------:R-:W-:Y:S01]  /*3460*/  @!P2 STG.E.U8 desc[UR36][R4.64+0x9], R31 ;  /* 0x0000091f0400a986 */ /* 0x000fe2000c101124 */
[----:B------:R-:W-:-:S03]  /*3470*/  ISETP.GE.AND P2, PT, R58, 0x19, PT ;  /* 0x000000193a00780c */ /* 0x000fc60003f46270 */
[----:B------:R0:W-:Y:S01]  /*3480*/  @!P1 STG.E.U8 desc[UR36][R4.64+0x8], R3 ;  /* 0x0000080304009986 */ /* 0x0001e2000c101124 */
[----:B------:R-:W-:Y:S01]  /*3490*/  ISETP.LT.OR P1, PT, R20, 0x9, !P3 ;  /* 0x000000091400780c */ /* 0x000fe20005f21670 */
[----:B-1----:R-:W-:Y:S01]  /*34a0*/  @!P4 IMAD R9, R32, R22, RZ ;  /* 0x000000162009c224 */ /* 0x002fe200078e02ff */
[----:B------:R-:W-:-:S03]  /*34b0*/  ISETP.GE.AND P3, PT, R58, 0x1a, PT ;  /* 0x0000001a3a00780c */ /* 0x000fc60003f66270 */
[-C--:B------:R-:W-:Y:S01]  /*34c0*/  @!P5 IMAD R33, R33, R22.reuse, RZ ;  /* 0x000000162121d224 */ /* 0x080fe200078e02ff */
[----:B------:R-:W-:Y:S01]  /*34d0*/  @!P4 STG.E.U8 desc[UR36][R6.64+0x10], R9 ;  /* 0x000010090600c986 */ /* 0x000fe2000c101124 */
[C---:B------:R-:W-:Y:S01]  /*34e0*/  ISETP.LT.OR P4, PT, R20.reuse, 0x1, !P3 ;  /* 0x000000011400780c */ /* 0x040fe20005f81670 */
[-C--:B------:R-:W-:Y:S01]  /*34f0*/  @!P0 IMAD R35, R35, R22.reuse, RZ ;  /* 0x0000001623238224 */ /* 0x080fe200078e02ff */
[C---:B------:R-:W-:Y:S01]  /*3500*/  ISETP.LT.OR P3, PT, R20.reuse, 0x9, !P3 ;  /* 0x000000091400780c */ /* 0x040fe20005f61670 */
[----:B------:R-:W-:Y:S01]  /*3510*/  @!P5 STG.E.U8 desc[UR36][R6.64+0x11], R33 ;  /* 0x000011210600d986 */ /* 0x000fe2000c101124 */
[----:B------:R-:W-:Y:S02]  /*3520*/  ISETP.LT.OR P5, PT, R20, 0x1, !P2 ;  /* 0x000000011400780c */ /* 0x000fe400057a1670 */
[----:B0-----:R-:W-:Y:S01]  /*3530*/  @!P1 IMAD R3, R34, R22, RZ ;  /* 0x0000001622039224 */ /* 0x001fe200078e02ff */
[----:B------:R-:W-:Y:S01]  /*3540*/  @!P0 STG.E.U8 desc[UR36][R4.64+0x11], R35 ;  /* 0x0000112304008986 */ /* 0x000fe2000c101124 */
[----:B------:R-:W-:-:S02]  /*3550*/  ISETP.LT.OR P2, PT, R20, 0x9, !P2 ;  /* 0x000000091400780c */ /* 0x000fc40005741670 */
[C---:B------:R-:W-:Y:S01]  /*3560*/  ISETP.GE.AND P0, PT, R58.reuse, 0x21, PT ;  /* 0x000000213a00780c */ /* 0x040fe20003f06270 */
[----:B------:R0:W-:Y:S01]  /*3570*/  @!P1 STG.E.U8 desc[UR36][R4.64+0x10], R3 ;  /* 0x0000100304009986 */ /* 0x0001e2000c101124 */
[----:B------:R-:W-:Y:S01]  /*3580*/  ISETP.GE.AND P1, PT, R58, 0x22, PT ;  /* 0x000000223a00780c */ /* 0x000fe20003f26270 */
[-C--:B------:R-:W-:Y:S02]  /*3590*/  @!P4 IMAD R37, R37, R22.reuse, RZ ;  /* 0x000000162525c224 */ /* 0x080fe400078e02ff */
[-C--:B------:R-:W-:Y:S02]  /*35a0*/  @!P3 IMAD R39, R39, R22.reuse, RZ ;  /* 0x000000162727b224 */ /* 0x080fe400078e02ff */
[-C--:B------:R-:W-:Y:S01]  /*35b0*/  @!P5 IMAD R11, R36, R22.reuse, RZ ;  /* 0x00000016240bd224 */ /* 0x080fe200078e02ff */
[----:B------:R-:W-:Y:S01]  /*35c0*/  @!P4 STG.E.U8 desc[UR36][R6.64+0x19], R37 ;  /* 0x000019250600c986 */ /* 0x000fe2000c101124 */
[C---:B------:R-:W-:Y:S02]  /*35d0*/  ISETP.LT.OR P4, PT, R20.reuse, 0x1, !P0 ;  /* 0x000000011400780c */ /* 0x040fe40004781670 */
[C---:B------:R-:W-:Y:S01]  /*35e0*/  ISETP.LT.OR P0, PT, R20.reuse, 0x9, !P0 ;  /* 0x000000091400780c */ /* 0x040fe20004701670 */
[----:B------:R-:W-:Y:S01]  /*35f0*/  @!P5 STG.E.U8 desc[UR36][R6.64+0x18], R11 ;  /* 0x0000180b0600d986 */ /* 0x000fe2000c101124 */
[----:B------:R-:W-:Y:S01]  /*3600*/  ISETP.LT.OR P5, PT, R20, 0x1, !P1 ;  /* 0x000000011400780c */ /* 0x000fe20004fa1670 */
[----:B0-----:R-:W-:Y:S01]  /*3610*/  @!P2 IMAD R3, R38, R22, RZ ;  /* 0x000000162603a224 */ /* 0x001fe200078e02ff */
[----:B------:R-:W-:Y:S01]  /*3620*/  ISETP.LT.OR P1, PT, R20, 0x9, !P1 ;  /* 0x000000091400780c */ /* 0x000fe20004f21670 */
[----:B------:R-:W-:Y:S01]  /*3630*/  @!P3 STG.E.U8 desc[UR36][R4.64+0x19], R39 ;  /* 0x000019270400b986 */ /* 0x000fe2000c101124 */
[----:B------:R-:W-:-:S03]  /*3640*/  ISETP.GE.AND P3, PT, R58, 0x29, PT ;  /* 0x000000293a00780c */ /* 0x000fc60003f66270 */
[----:B------:R0:W-:Y:S01]  /*3650*/  @!P2 STG.E.U8 desc[UR36][R4.64+0x18], R3 ;  /* 0x000018030400a986 */ /* 0x0001e2000c101124 */
[----:B------:R-:W-:Y:S01]  /*3660*/  ISETP.GE.AND P2, PT, R58, 0x2a, PT ;  /* 0x0000002a3a00780c */ /* 0x000fe20003f46270 */
[----:B------:R-:W-:-:S04]  /*3670*/  @!P4 IMAD R9, R40, R22, RZ ;  /* 0x000000162809c224 */ /* 0x000fc800078e02ff */
[-C--:B------:R-:W-:Y:S01]  /*3680*/  @!P5 IMAD R41, R41, R22.reuse, RZ ;  /* 0x000000162929d224 */ /* 0x080fe200078e02ff */
[----:B------:R-:W-:Y:S01]  /*3690*/  @!P4 STG.E.U8 desc[UR36][R6.64+0x20], R9 ;  /* 0x000020090600c986 */ /* 0x000fe2000c101124 */
[C---:B------:R-:W-:Y:S01]  /*36a0*/  ISETP.LT.OR P4, PT, R20.reuse, 0x1, !P3 ;  /* 0x000000011400780c */ /* 0x040fe20005f81670 */
[-C--:B------:R-:W-:Y:S01]  /*36b0*/  @!P1 IMAD R43, R43, R22.reuse, RZ ;  /* 0x000000162b2b9224 */ /* 0x080fe200078e02ff */
        /* <DEDUP_REMOVED lines=25> */
[----:B------:R1:W-:Y:S01]  /*3850*/  @!P4 STG.E.U8 desc[UR36][R6.64+0x30], R9 ;  /* 0x000030090600c986 */ /* 0x0003e2000c101124 */
[C---:B------:R-:W-:Y:S01]  /*3860*/  ISETP.LT.OR P4, PT, R20.reuse, 0x1, !P2 ;  /* 0x000000011400780c */ /* 0x040fe20005781670 */
[-C--:B------:R-:W-:Y:S01]  /*3870*/  @!P0 IMAD R51, R51, R22.reuse, RZ ;  /* 0x0000001633338224 */ /* 0x080fe200078e02ff */
[C---:B------:R-:W-:Y:S01]  /*3880*/  ISETP.LT.OR P2, PT, R20.reuse, 0x9, !P2 ;  /* 0x000000091400780c */ /* 0x040fe20005741670 */
[----:B------:R2:W-:Y:S01]  /*3890*/  @!P5 STG.E.U8 desc[UR36][R6.64+0x31], R49 ;  /* 0x000031310600d986 */ /* 0x0005e2000c101124 */
[----:B------:R-:W-:Y:S01]  /*38a0*/  ISETP.LT.OR P5, PT, R20, 0x1, !P3 ;  /* 0x000000011400780c */ /* 0x000fe20005fa1670 */
[-C--:B0-----:R-:W-:Y:S01]  /*38b0*/  @!P1 IMAD R3, R50, R22.reuse, RZ ;  /* 0x0000001632039224 */ /* 0x081fe200078e02ff */
[----:B------:R-:W-:Y:S01]  /*38c0*/  ISETP.LT.OR P3, PT, R20, 0x9, !P3 ;  /* 0x000000091400780c */ /* 0x000fe20005f61670 */
[----:B------:R2:W-:Y:S04]  /*38d0*/  @!P0 STG.E.U8 desc[UR36][R4.64+0x31], R51 ;  /* 0x0000313304008986 */ /* 0x0005e8000c101124 */
[----:B------:R2:W-:Y:S02]  /*38e0*/  @!P1 STG.E.U8 desc[UR36][R4.64+0x30], R3 ;  /* 0x0000300304009986 */ /* 0x0005e4000c101124 */
[----:B------:R-:W-:-:S02]  /*38f0*/  @!P4 IMAD R11, R52, R22, RZ ;  /* 0x00000016340bc224 */ /* 0x000fc400078e02ff */
[-C--:B-1----:R-:W-:Y:S02]  /*3900*/  @!P2 IMAD R9, R54, R22.reuse, RZ ;  /* 0x000000163609a224 */ /* 0x082fe400078e02ff */
[-C--:B------:R-:W-:Y:S01]  /*3910*/  @!P5 IMAD R53, R53, R22.reuse, RZ ;  /* 0x000000163535d224 */ /* 0x080fe200078e02ff */
[----:B------:R2:W-:Y:S01]  /*3920*/  @!P4 STG.E.U8 desc[UR36][R6.64+0x38], R11 ;  /* 0x0000380b0600c986 */ /* 0x0005e2000c101124 */
[----:B------:R-:W-:-:S03]  /*3930*/  @!P3 IMAD R55, R55, R22, RZ ;  /* 0x000000163737b224 */ /* 0x000fc600078e02ff */
[----:B------:R2:W-:Y:S04]  /*3940*/  @!P5 STG.E.U8 desc[UR36][R6.64+0x39], R53 ;  /* 0x000039350600d986 */ /* 0x0005e8000c101124 */
[----:B------:R2:W-:Y:S04]  /*3950*/  @!P2 STG.E.U8 desc[UR36][R4.64+0x38], R9 ;  /* 0x000038090400a986 */ /* 0x0005e8000c101124 */
[----:B------:R2:W-:Y:S02]  /*3960*/  @!P3 STG.E.U8 desc[UR36][R4.64+0x39], R55 ;  /* 0x000039370400b986 */ /* 0x0005e4000c101124 */
.L_x_94:
[----:B------:R-:W-:Y:S05]  /*3970*/  BSYNC B0 ;  /* 0x0000000000007941 */ /* 0x000fea0003800000 */
.L_x_28:
[----:B------:R-:W-:Y:S01]  /*3980*/  ULDC UR4, c[0x0][0xc] ;  /* 0x0000030000047ab9 */ /* 0x000fe20000000800 */
[----:B------:R-:W-:Y:S01]  /*3990*/  ULDC UR5, c[0x0][0x10] ;  /* 0x0000040000057ab9 */ /* 0x000fe20000000800 */
[----:B-12---:R-:W1:Y:S01]  /*39a0*/  LDC R3, c[0x0][0x14] ;  /* 0x00000500ff037b82 */ /* 0x006e620000000800 */
[----:B------:R-:W-:Y:S01]  /*39b0*/  UIMAD.WIDE.U32 UR4, UR4, UR5, URZ ;  /* 0x00000005040472a5 */ /* 0x000fe2000f8e003f */
[----:B------:R-:W-:Y:S01]  /*39c0*/  PRMT R0, RZ, 0x7610, R0 ;  /* 0x00007610ff007816 */ /* 0x000fe20000000000 */
[----:B------:R-:W-:Y:S02]  /*39d0*/  IMAD.MOV.U32 R58, RZ, RZ, -0x1 ;  /* 0xffffffffff3a7424 */ /* 0x000fe400078e00ff */
[----:B------:R-:W-:Y:S02]  /*39e0*/  IMAD.MOV.U32 R59, RZ, RZ, -0x1 ;  /* 0xffffffffff3b7424 */ /* 0x000fe400078e00ff */
[----:B-1----:R-:W-:-:S04]  /*39f0*/  IMAD.WIDE.U32 R16, R3, UR4, R16 ;  /* 0x0000000403107c25 */ /* 0x002fc8000f8e0010 */
[----:B------:R-:W-:Y:S01]  /*3a00*/  IMAD R3, R3, UR5, RZ ;  /* 0x0000000503037c24 */ /* 0x000fe2000f8e02ff */
[----:B------:R-:W-:Y:S02]  /*3a10*/  ULDC.64 UR4, c[0x0][0x650] ;  /* 0x0001940000047ab9 */ /* 0x000fe40000000a00 */
[----:B------:R-:W-:Y:S01]  /*3a20*/  ISETP.GE.U32.AND P0, PT, R16, UR4, PT ;  /* 0x0000000410007c0c */ /* 0x000fe2000bf06070 */
[----:B------:R-:W-:-:S05]  /*3a30*/  IMAD.IADD R17, R17, 0x1, R3 ;  /* 0x0000000111117824 */ /* 0x000fca00078e0203 */
[----:B------:R-:W-:-:S13]  /*3a40*/  ISETP.GE.U32.AND.EX P0, PT, R17, UR5, PT, P0 ;  /* 0x0000000511007c0c */ /* 0x000fda000bf06100 */
[----:B------:R-:W-:Y:S05]  /*3a50*/  @P0 BRA `(.L_x_95) ;  /* 0x0000000400640947 */ /* 0x000fea0003800000 */
[----:B------:R-:W1:Y:S01]  /*3a60*/  S2R R12, SR_CTAID.X ;  /* 0x00000000000c7919 */ /* 0x000e620000002500 */
[----:B------:R-:W2:Y:S01]  /*3a70*/  LDC.64 R10, c[0x0][0x628] ;  /* 0x00018a00ff0a7b82 */ /* 0x000ea20000000a00 */
[----:B------:R-:W-:Y:S01]  /*3a80*/  ULDC UR4, c[0x0][0x150] ;  /* 0x0000540000047ab9 */ /* 0x000fe20000000800 */
[----:B------:R-:W-:Y:S01]  /*3a90*/  IMAD.MOV.U32 R8, RZ, RZ, R16 ;  /* 0x000000ffff087224 */ /* 0x000fe200078e0010 */
[----:B------:R-:W3:Y:S01]  /*3aa0*/  S2R R24, SR_CTAID.Y ;  /* 0x0000000000187919 */ /* 0x000ee20000002600 */
[----:B------:R-:W-:-:S04]  /*3ab0*/  IMAD.MOV.U32 R9, RZ, RZ, R17 ;  /* 0x000000ffff097224 */ /* 0x000fc800078e0011 */
[----:B------:R-:W0:Y:S08]  /*3ac0*/  LDC R21, c[0x0][0x144] ;  /* 0x00005100ff157b82 */ /* 0x000e300000000800 */
[----:B------:R-:W0:Y:S08]  /*3ad0*/  LDC R0, c[0x0][0x630] ;  /* 0x00018c00ff007b82 */ /* 0x000e300000000800 */
[----:B------:R-:W0:Y:S01]  /*3ae0*/  LDC.64 R14, c[0x0][0x620] ;  /* 0x00018800ff0e7b82 */ /* 0x000e220000000a00 */
[----:B--2---:R-:W-:-:S04]  /*3af0*/  ISETP.NE.U32.AND P0, PT, R10, RZ, PT ;  /* 0x000000ff0a00720c */ /* 0x004fc80003f05070 */
[----:B------:R-:W-:Y:S02]  /*3b00*/  ISETP.NE.AND.EX P0, PT, R11, RZ, PT, P0 ;  /* 0x000000ff0b00720c */ /* 0x000fe40003f05300 */
[----:B-1----:R-:W-:-:S05]  /*3b10*/  I2FP.F32.U32 R3, R12 ;  /* 0x0000000c00037245 */ /* 0x002fca0000201000 */
[----:B------:R-:W-:-:S04]  /*3b20*/  FMUL R3, R3, UR4 ;  /* 0x0000000403037c20 */ /* 0x000fc80008400000 */
[----:B------:R1:W2:Y:S02]  /*3b30*/  F2I.U32.TRUNC.NTZ R20, R3 ;  /* 0x0000000300147305 */ /* 0x0002a4000020f000 */
[----:B---3--:R-:W-:Y:S05]  /*3b40*/  @!P0 BRA `(.L_x_96) ;  /* 0x0000000000288947 */ /* 0x008fea0003800000 */
[----:B-1----:R-:W1:Y:S02]  /*3b50*/  LDC R3, c[0x0][0x634] ;  /* 0x00018d00ff037b82 */ /* 0x002e640000000800 */
[----:B-1----:R-:W-:-:S05]  /*3b60*/  IADD3 R3, P0, R16, R3, RZ ;  /* 0x0000000310037210 */ /* 0x002fca0007f1e0ff */
[----:B------:R-:W-:-:S04]  /*3b70*/  IMAD.X R13, RZ, RZ, R17, P0 ;  /* 0x000000ffff0d7224 */ /* 0x000fc800000e0611 */
[----:B0---4-:R-:W-:-:S04]  /*3b80*/  IMAD.WIDE.U32 R4, R13, R10, RZ ;  /* 0x0000000a0d047225 */ /* 0x011fc800078e00ff */
[----:B------:R-:W-:-:S04]  /*3b90*/  IMAD.WIDE.U32 R6, P0, R3, R11, R4 ;  /* 0x0000000b03067225 */ /* 0x000fc80007800004 */
[----:B------:R-:W-:-:S04]  /*3ba0*/  IMAD.WIDE.U32 R4, R3, R10, RZ ;  /* 0x0000000a03047225 */ /* 0x000fc800078e00ff */
[----:B------:R-:W-:Y:S01]  /*3bb0*/  IMAD.X R9, RZ, RZ, RZ, P0 ;  /* 0x000000ffff097224 */ /* 0x000fe200000e06ff */
[----:B------:R-:W-:Y:S01]  /*3bc0*/  IADD3 RZ, P0, R5, R6, RZ ;  /* 0x0000000605ff7210 */ /* 0x000fe20007f1e0ff */
[----:B------:R-:W-:-:S04]  /*3bd0*/  IMAD.MOV.U32 R8, RZ, RZ, R7 ;  /* 0x000000ffff087224 */ /* 0x000fc800078e0007 */
[----:B------:R-:W-:-:S08]  /*3be0*/  IMAD.WIDE.U32.X R8, R13, R11, R8, P0 ;  /* 0x0000000b0d087225 */ /* 0x000fd000000e0408 */
.L_x_96:
[----:B------:R-:W3:Y:S01]  /*3bf0*/  LDC.64 R30, c[0x0][0x640] ;  /* 0x00019000ff1e7b82 */ /* 0x000ee20000000a00 */
[-CC-:B0-----:R-:W-:Y:S01]  /*3c00*/  SHF.R.U64 R59, R8, R0.reuse, R9.reuse ;  /* 0x00000000083b7219 */ /* 0x181fe20000001209 */
[----:B--2---:R-:W-:Y:S01]  /*3c10*/  IMAD.MOV R20, RZ, RZ, -R20 ;  /* 0x000000ffff147224 */ /* 0x004fe200078e0a14 */
[----:B------:R-:W-:Y:S01]  /*3c20*/  SHF.R.U32.HI R0, RZ, R0, R9 ;  /* 0x00000000ff007219 */ /* 0x000fe20000011609 */
[----:B------:R-:W-:Y:S01]  /*3c30*/  ULDC UR4, c[0x0][0x154] ;  /* 0x0000550000047ab9 */ /* 0x000fe20000000800 */
[----:B-1----:R-:W-:Y:S01]  /*3c40*/  IADD3 R3, P0, RZ, -R59, RZ ;  /* 0x8000003bff037210 */ /* 0x002fe20007f1e0ff */
[----:B------:R-:W-:Y:S02]  /*3c50*/  IMAD R26, R21, R20, R12 ;  /* 0x00000014151a7224 */ /* 0x000fe400078e020c */
[----:B------:R-:W0:Y:S01]  /*3c60*/  LDC R6, c[0x0][0x618] ;  /* 0x00018600ff067b82 */ /* 0x000e220000000800 */
[----:B------:R-:W-:Y:S02]  /*3c70*/  IMAD.MOV.U32 R7, RZ, RZ, 0x1 ;  /* 0x00000001ff077424 */ /* 0x000fe400078e00ff */
[----:B----4-:R-:W-:-:S04]  /*3c80*/  IMAD.X R5, RZ, RZ, ~R0, P0 ;  /* 0x000000ffff057224 */ /* 0x010fc800000e0e00 */
[-C--:B------:R-:W-:Y:S01]  /*3c90*/  IMAD R0, R5, R14.reuse, RZ ;  /* 0x0000000e05007224 */ /* 0x080fe200078e02ff */
[----:B------:R-:W1:Y:S01]  /*3ca0*/  LDC R8, c[0x0][0x608] ;  /* 0x00018200ff087b82 */ /* 0x000e620000000800 */
[----:B------:R-:W-:-:S04]  /*3cb0*/  IMAD.WIDE.U32 R4, R3, R14, R16 ;  /* 0x0000000e03047225 */ /* 0x000fc800078e0010 */
[----:B------:R-:W-:Y:S01]  /*3cc0*/  IMAD R3, R3, R15, R0 ;  /* 0x0000000f03037224 */ /* 0x000fe200078e0200 */
[----:B------:R-:W-:Y:S02]  /*3cd0*/  I2FP.F32.U32 R0, R24 ;  /* 0x0000001800007245 */ /* 0x000fe40000201000 */
[----:B------:R-:W2:Y:S01]  /*3ce0*/  LDC R28, c[0x0][0x658] ;  /* 0x00019600ff1c7b82 */ /* 0x000ea20000000800 */
[----:B------:R-:W-:Y:S01]  /*3cf0*/  IMAD.IADD R3, R5, 0x1, R3 ;  /* 0x0000000105037824 */ /* 0x000fe200078e0203 */
[----:B---3--:R-:W-:Y:S01]  /*3d00*/  ISETP.NE.U32.AND P0, PT, R30, RZ, PT ;  /* 0x000000ff1e00720c */ /* 0x008fe20003f05070 */
[----:B------:R-:W-:Y:S01]  /*3d10*/  FMUL R0, R0, UR4 ;  /* 0x0000000400007c20 */ /* 0x000fe20008400000 */
[----:B------:R-:W-:Y:S02]  /*3d20*/  IMAD.MOV.U32 R5, RZ, RZ, -0x1 ;  /* 0xffffffffff057424 */ /* 0x000fe400078e00ff */
[----:B------:R-:W-:Y:S01]  /*3d30*/  ISETP.NE.AND.EX P0, PT, R31, RZ, PT, P0 ;  /* 0x000000ff1f00720c */ /* 0x000fe20003f05300 */
[----:B------:R3:W4:Y:S01]  /*3d40*/  F2I.U32.TRUNC.NTZ R13, R0 ;  /* 0x00000000000d7305 */ /* 0x000722000020f000 */
[----:B------:R-:W3:Y:S01]  /*3d50*/  LDC R15, c[0x0][0x148] ;  /* 0x00005200ff0f7b82 */ /* 0x000ee20000000800 */
[----:B0-----:R-:W-:-:S02]  /*3d60*/  SHF.R.U64 R12, R4, R6, R3 ;  /* 0x00000006040c7219 */ /* 0x001fc40000001203 */
[----:B------:R-:W-:-:S05]  /*3d70*/  SHF.R.U32.HI R3, RZ, R6, R3 ;  /* 0x00000006ff037219 */ /* 0x000fca0000011603 */
[----:B------:R-:W0:Y:S01]  /*3d80*/  LDC R20, c[0x0][0x600] ;  /* 0x00018000ff147b82 */ /* 0x000e220000000800 */
[-CC-:B-1----:R-:W-:Y:S02]  /*3d90*/  SHF.R.U64 R10, R12, R8.reuse, R3.reuse ;  /* 0x000000080c0a7219 */ /* 0x182fe40000001203 */
[----:B------:R-:W-:-:S05]  /*3da0*/  SHF.R.U32.HI R3, RZ, R8, R3 ;  /* 0x00000008ff037219 */ /* 0x000fca0000011603 */
[----:B------:R-:W1:Y:S01]  /*3db0*/  LDC R21, c[0x0][0x648] ;  /* 0x00019200ff157b82 */ /* 0x000e620000000800 */
[-C--:B--2---:R-:W-:Y:S02]  /*3dc0*/  SHF.L.U32 R4, R5, R28.reuse, RZ ;  /* 0x0000001c05047219 */ /* 0x084fe400000006ff */
[-CC-:B------:R-:W-:Y:S02]  /*3dd0*/  SHF.R.U64 R14, R10, R28.reuse, R3.reuse ;  /* 0x0000001c0a0e7219 */ /* 0x180fe40000001203 */
[----:B------:R-:W-:Y:S02]  /*3de0*/  SHF.R.U32.HI R5, RZ, R28, R3 ;  /* 0x0000001cff057219 */ /* 0x000fe40000011603 */
[----:B------:R-:W-:Y:S01]  /*3df0*/  LOP3.LUT R57, RZ, R4, RZ, 0x33, !PT ;  /* 0x00000004ff397212 */ /* 0x000fe200078e33ff */
[----:B------:R-:W2:Y:S01]  /*3e00*/  LDC R25, c[0x0][0x638] ;  /* 0x00018e00ff197b82 */ /* 0x000ea20000000800 */
[----:B------:R-:W-:Y:S01]  /*3e10*/  SHF.L.U32 R28, R7, R28, RZ ;  /* 0x0000001c071c7219 */ /* 0x000fe200000006ff */
[----:B------:R-:W-:-:S06]  /*3e20*/  IMAD.MOV.U32 R4, RZ, RZ, R14 ;  /* 0x000000ffff047224 */ /* 0x000fcc00078e000e */
[----:B------:R-:W0:Y:S01]  /*3e30*/  LDC R27, c[0x0][0x610] ;  /* 0x00018400ff1b7b82 */ /* 0x000e220000000800 */
[----:B----4-:R-:W-:Y:S05]  /*3e40*/  @!P0 BRA `(.L_x_97) ;  /* 0x0000000000288947 */ /* 0x010fea0003800000 */
[----:B------:R-:W4:Y:S02]  /*3e50*/  LDC R3, c[0x0][0x64c] ;  /* 0x00019300ff037b82 */ /* 0x000f240000000800 */
[----:B----4-:R-:W-:-:S05]  /*3e60*/  IADD3 R3, P0, R14, R3, RZ ;  /* 0x000000030e037210 */ /* 0x010fca0007f1e0ff */
        /* <DEDUP_REMOVED lines=8> */
.L_x_97:
[----:B------:R-:W-:Y:S01]  /*3ef0*/  ISETP.NE.AND P0, PT, R2, 0x1, PT ;  /* 0x000000010200780c */ /* 0x000fe20003f05270 */
[----:B------:R-:W-:Y:S01]  /*3f00*/  IMAD.MOV R13, RZ, RZ, -R13 ;  /* 0x000000ffff0d7224 */ /* 0x000fe200078e0a0d */
[----:B-1-3--:R-:W-:Y:S01]  /*3f10*/  SHF.R.U64 R0, R4, R21, R5 ;  /* 0x0000001504007219 */ /* 0x00afe20000001205 */
[----:B0-----:R-:W-:Y:S01]  /*3f20*/  VIADD R5, R20, 0xffffffff ;  /* 0xffffffff14057836 */ /* 0x001fe20000000000 */
[----:B------:R-:W-:-:S03]  /*3f30*/  LOP3.LUT R57, R10, R57, RZ, 0xc0, !PT ;  /* 0x000000390a397212 */ /* 0x000fc600078ec0ff */
[----:B------:R-:W-:Y:S01]  /*3f40*/  IMAD.MOV R3, RZ, RZ, -R0 ;  /* 0x000000ffff037224 */ /* 0x000fe200078e0a00 */
[----:B------:R-:W-:Y:S01]  /*3f50*/  LOP3.LUT R5, R12, R5, RZ, 0xc0, !PT ;  /* 0x000000050c057212 */ /* 0x000fe200078ec0ff */
[----:B------:R-:W-:Y:S02]  /*3f60*/  IMAD R57, R28, R0, R57 ;  /* 0x000000001c397224 */ /* 0x000fe400078e0239 */
[----:B--2---:R-:W-:Y:S02]  /*3f70*/  IMAD R0, R3, R25, R14 ;  /* 0x0000001903007224 */ /* 0x004fe400078e020e */
[----:B------:R-:W-:Y:S02]  /*3f80*/  @P0 IMAD R26, R15, R13, R24 ;  /* 0x0000000d0f1a0224 */ /* 0x000fe400078e0218 */
[----:B------:R-:W-:Y:S02]  /*3f90*/  IMAD R4, R0, R20, R5 ;  /* 0x0000001400047224 */ /* 0x000fe400078e0205 */
[----:B------:R-:W-:-:S02]  /*3fa0*/  IMAD R57, R57, R27, R26 ;  /* 0x0000001b39397224 */ /* 0x000fc400078e021a */
[----:B------:R-:W-:-:S03]  /*3fb0*/  IMAD.MOV.U32 R3, RZ, RZ, 0x1 ;  /* 0x00000001ff037424 */ /* 0x000fc600078e00ff */
[----:B------:R-:W-:Y:S02]  /*3fc0*/  SEL R58, R4, R57, !P0 ;  /* 0x00000039043a7207 */ /* 0x000fe40004000000 */
[----:B------:R-:W-:Y:S02]  /*3fd0*/  PRMT R0, R3, 0x7610, R0 ;  /* 0x0000761003007816 */ /* 0x000fe40000000000 */
[----:B------:R-:W-:-:S07]  /*3fe0*/  SEL R57, R57, R4, !P0 ;  /* 0x0000000439397207 */ /* 0x000fce0004000000 */
.L_x_95:
[----:B------:R-:W-:-:S13]  /*3ff0*/  LOP3.LUT P0, RZ, R0, 0xff, RZ, 0xc0, !PT ;  /* 0x000000ff00ff7812 */ /* 0x000fda000780c0ff */
[----:B------:R-:W-:Y:S05]  /*4000*/  @P0 BRA `(.L_x_98) ;  /* 0xffffffcc00bc0947 */ /* 0x000fea000383ffff */
[----:B------:R-:W-:Y:S05]  /*4010*/  EXIT ;  /* 0x000000000000794d */ /* 0x000fea0003800000 */
.L_x_3:
[----:B0-----:R-:W-:Y:S01]  /*4020*/  ULDC.64 UR4, c[0x0][0x650] ;  /* 0x0001940000047ab9 */ /* 0x001fe20000000a00 */
        /* <DEDUP_REMOVED lines=25> */
.L_x_100:
[--C-:B------:R-:W-:Y:S01]  /*41c0*/  SHF.R.U64 R12, R10, R14, R11.reuse ;  /* 0x0000000e0a0c7219 */ /* 0x100fe2000000120b */
[----:B------:R-:W0:Y:S01]  /*41d0*/  LDC R22, c[0x0][0x618] ;  /* 0x00018600ff167b82 */ /* 0x000e220000000800 */
[----:B------:R-:W-:Y:S01]  /*41e0*/  I2FP.F32.U32 R6, R4 ;  /* 0x0000000400067245 */ /* 0x000fe20000201000 */
[----:B------:R-:W-:Y:S01]  /*41f0*/  ULDC UR4, c[0x0][0x150] ;  /* 0x0000540000047ab9 */ /* 0x000fe20000000800 */
[----:B------:R-:W-:Y:S02]  /*4200*/  SHF.R.U32.HI R5, RZ, R14, R11 ;  /* 0x0000000eff057219 */ /* 0x000fe4000001160b */
[----:B------:R-:W-:Y:S01]  /*4210*/  IADD3 R9, P0, RZ, -R12, RZ ;  /* 0x8000000cff097210 */ /* 0x000fe20007f1e0ff */
[----:B------:R-:W-:Y:S01]  /*4220*/  FMUL R11, R6, UR4 ;  /* 0x00000004060b7c20 */ /* 0x000fe20008400000 */
[----:B------:R-:W-:Y:S01]  /*4230*/  ULDC UR4, c[0x0][0x154] ;  /* 0x0000550000047ab9 */ /* 0x000fe20000000800 */
[----:B------:R-:W1:Y:S02]  /*4240*/  LDC.64 R24, c[0x0][0x640] ;  /* 0x00019000ff187b82 */ /* 0x000e640000000a00 */
[----:B------:R-:W-:-:S02]  /*4250*/  IMAD.X R5, RZ, RZ, ~R5, P0 ;  /* 0x000000ffff057224 */ /* 0x000fc400000e0e05 */
[----:B------:R-:W2:Y:S01]  /*4260*/  F2I.U32.TRUNC.NTZ R11, R11 ;  /* 0x0000000b000b7305 */ /* 0x000ea2000020f000 */
[----:B------:R-:W-:-:S03]  /*4270*/  IMAD.WIDE.U32 R6, R9, R20, R16 ;  /* 0x0000001409067225 */ /* 0x000fc600078e0010 */
[----:B------:R-:W3:Y:S01]  /*4280*/  LDC R13, c[0x0][0x144] ;  /* 0x00005100ff0d7b82 */ /* 0x000ee20000000800 */
[----:B------:R-:W-:-:S04]  /*4290*/  IMAD R8, R5, R20, RZ ;  /* 0x0000001405087224 */ /* 0x000fc800078e02ff */
[----:B------:R-:W-:Y:S02]  /*42a0*/  IMAD R5, R9, R21, R8 ;  /* 0x0000001509057224 */ /* 0x000fe400078e0208 */
[----:B------:R-:W-:Y:S01]  /*42b0*/  IMAD.MOV.U32 R8, RZ, RZ, -0x1 ;  /* 0xffffffffff087424 */ /* 0x000fe200078e00ff */
[----:B------:R-:W4:Y:S01]  /*42c0*/  LDC R14, c[0x0][0x608] ;  /* 0x00018200ff0e7b82 */ /* 0x000f220000000800 */
[----:B------:R-:W-:Y:S01]  /*42d0*/  IMAD.IADD R5, R7, 0x1, R5 ;  /* 0x0000000107057824 */ /* 0x000fe200078e0205 */
[----:B------:R-:W-:-:S04]  /*42e0*/  I2FP.F32.U32 R7, R3 ;  /* 0x0000000300077245 */ /* 0x000fc80000201000 */
[-C--:B0-----:R-:W-:Y:S01]  /*42f0*/  SHF.R.U64 R10, R6, R22.reuse, R5 ;  /* 0x00000016060a7219 */ /* 0x081fe20000001205 */
[----:B--2---:R-:W-:Y:S01]  /*4300*/  IMAD.MOV R6, RZ, RZ, -R11 ;  /* 0x000000ffff067224 */ /* 0x004fe200078e0a0b */
[----:B------:R-:W0:Y:S01]  /*4310*/  LDC R9, c[0x0][0x658] ;  /* 0x00019600ff097b82 */ /* 0x000e220000000800 */
[----:B-1----:R-:W-:Y:S01]  /*4320*/  ISETP.NE.U32.AND P0, PT, R24, RZ, PT ;  /* 0x000000ff1800720c */ /* 0x002fe20003f05070 */
[----:B------:R-:W-:Y:S01]  /*4330*/  FMUL R7, R7, UR4 ;  /* 0x0000000407077c20 */ /* 0x000fe20008400000 */
[----:B------:R-:W-:Y:S02]  /*4340*/  SHF.R.U32.HI R5, RZ, R22, R5 ;  /* 0x00000016ff057219 */ /* 0x000fe40000011605 */
[----:B------:R-:W-:-:S03]  /*4350*/  ISETP.NE.AND.EX P0, PT, R25, RZ, PT, P0 ;  /* 0x000000ff1900720c */ /* 0x000fc60003f05300 */
[----:B------:R-:W1:Y:S01]  /*4360*/  LDC R20, c[0x0][0x148] ;  /* 0x00005200ff147b82 */ /* 0x000e620000000800 */
[----:B---3--:R-:W-:Y:S02]  /*4370*/  IMAD R23, R13, R6, R4 ;  /* 0x000000060d177224 */ /* 0x008fe400078e0204 */
[----:B------:R-:W-:-:S05]  /*4380*/  IMAD.MOV.U32 R6, RZ, RZ, 0x1 ;  /* 0x00000001ff067424 */ /* 0x000fca00078e00ff */
[----:B------:R-:W2:Y:S01]  /*4390*/  LDC R21, c[0x0][0x600] ;  /* 0x00018000ff157b82 */ /* 0x000ea20000000800 */
[-CC-:B----4-:R-:W-:Y:S02]  /*43a0*/  SHF.R.U64 R13, R10, R14.reuse, R5.reuse ;  /* 0x0000000e0a0d7219 */ /* 0x190fe40000001205 */
[----:B------:R-:W-:Y:S02]  /*43b0*/  SHF.R.U32.HI R4, RZ, R14, R5 ;  /* 0x0000000eff047219 */ /* 0x000fe40000011605 */
[----:B------:R3:W4:Y:S03]  /*43c0*/  F2I.U32.TRUNC.NTZ R14, R7 ;  /* 0x00000007000e7305 */ /* 0x000726000020f000 */
[----:B------:R-:W1:Y:S01]  /*43d0*/  LDC R26, c[0x0][0x648] ;  /* 0x00019200ff1a7b82 */ /* 0x000e620000000800 */
[-C--:B0-----:R-:W-:Y:S02]  /*43e0*/  SHF.R.U64 R15, R13, R9.reuse, R4 ;  /* 0x000000090d0f7219 */ /* 0x081fe40000001204 */
[----:B------:R-:W-:-:S02]  /*43f0*/  SHF.L.U32 R8, R8, R9, RZ ;  /* 0x0000000908087219 */ /* 0x000fc400000006ff */
[-C--:B------:R-:W-:Y:S01]  /*4400*/  SHF.R.U32.HI R5, RZ, R9.reuse, R4 ;  /* 0x00000009ff057219 */ /* 0x080fe20000011604 */
[----:B------:R-:W-:Y:S01]  /*4410*/  IMAD.MOV.U32 R4, RZ, RZ, R15 ;  /* 0x000000ffff047224 */ /* 0x000fe200078e000f */
[----:B------:R-:W-:Y:S01]  /*4420*/  SHF.L.U32 R22, R6, R9, RZ ;  /* 0x0000000906167219 */ /* 0x000fe200000006ff */
[----:B------:R-:W0:Y:S01]  /*4430*/  LDC R27, c[0x0][0x638] ;  /* 0x00018e00ff1b7b82 */ /* 0x000e220000000800 */
[----:B------:R-:W-:-:S07]  /*4440*/  LOP3.LUT R28, RZ, R8, RZ, 0x33, !PT ;  /* 0x00000008ff1c7212 */ /* 0x000fce00078e33ff */
        /* <DEDUP_REMOVED lines=12> */
.L_x_101:
[----:B------:R-:W-:Y:S01]  /*4510*/  ISETP.NE.AND P0, PT, R2, 0x1, PT ;  /* 0x000000010200780c */ /* 0x000fe20003f05270 */
[----:B--2---:R-:W-:Y:S01]  /*4520*/  VIADD R7, R21, 0xffffffff ;  /* 0xffffffff15077836 */ /* 0x004fe20000000000 */
[----:B-1----:R-:W-:Y:S01]  /*4530*/  SHF.R.U64 R5, R4, R26, R5 ;  /* 0x0000001a04057219 */ /* 0x002fe20000001205 */
[----:B------:R-:W-:Y:S01]  /*4540*/  IMAD.MOV R14, RZ, RZ, -R14 ;  /* 0x000000ffff0e7224 */ /* 0x000fe200078e0a0e */
[----:B------:R-:W-:Y:S01]  /*4550*/  LOP3.LUT R4, R13, R28, RZ, 0xc0, !PT ;  /* 0x0000001c0d047212 */ /* 0x000fe200078ec0ff */
[----:B------:R-:W-:Y:S01]  /*4560*/  IMAD.MOV.U32 R8, RZ, RZ, R12 ;  /* 0x000000ffff087224 */ /* 0x000fe200078e000c */
[----:B------:R-:W-:Y:S01]  /*4570*/  LOP3.LUT R10, R10, R7, RZ, 0xc0, !PT ;  /* 0x000000070a0a7212 */ /* 0x000fe200078ec0ff */
[----:B------:R-:W-:Y:S02]  /*4580*/  IMAD.MOV R6, RZ, RZ, -R5 ;  /* 0x000000ffff067224 */ /* 0x000fe400078e0a05 */
[----:B------:R-:W-:-:S04]  /*4590*/  IMAD R4, R22, R5, R4 ;  /* 0x0000000516047224 */ /* 0x000fc800078e0204 */
[----:B------:R-:W-:Y:S02]  /*45a0*/  @P0 IMAD R23, R20, R14, R3 ;  /* 0x0000000e14170224 */ /* 0x000fe400078e0203 */
[----:B0-----:R-:W-:Y:S02]  /*45b0*/  IMAD R3, R6, R27, R15 ;  /* 0x0000001b06037224 */ /* 0x001fe400078e020f */
[----:B------:R-:W-:Y:S02]  /*45c0*/  IMAD R7, R4, R29, R23 ;  /* 0x0000001d04077224 */ /* 0x000fe400078e0217 */
[----:B------:R-:W-:Y:S02]  /*45d0*/  IMAD R4, R3, R21, R10 ;  /* 0x0000001503047224 */ /* 0x000fe400078e020a */
[----:B------:R-:W-:-:S03]  /*45e0*/  IMAD.MOV.U32 R6, RZ, RZ, 0x1 ;  /* 0x00000001ff067424 */ /* 0x000fc600078e00ff */
[----:B------:R-:W-:Y:S02]  /*45f0*/  SEL R9, R4, R7, !P0 ;  /* 0x0000000704097207 */ /* 0x000fe40004000000 */
[----:B------:R-:W-:-:S07]  /*4600*/  SEL R7, R7, R4, !P0 ;  /* 0x0000000407077207 */ /* 0x000fce0004000000 */
.L_x_99:
[----:B------:R-:W-:-:S08]  /*4610*/  NOP ;  /* 0x0000000000007918 */ /* 0x000fd00000000000 */
[----:B------:R-:W0:-:S00]  /*4620*/  USETMAXREG.DEALLOC.CTAPOOL 0x28 ;  /* 0x00000028000079c8 */ /* 0x000e0000080e0500 */
[----:B0-----:R-:W-:-:S13]  /*4630*/  ISETP.NE.AND P0, PT, R0, RZ, PT ;  /* 0x000000ff0000720c */ /* 0x001fda0003f05270 */
[----:B------:R-:W-:Y:S05]  /*4640*/  @P0 EXIT ;  /* 0x000000000000094d */ /* 0x000fea0003800000 */
[----:B------:R-:W-:Y:S01]  /*4650*/  LOP3.LUT P0, RZ, R6, 0xff, RZ, 0xc0, !PT ;  /* 0x000000ff06ff7812 */ /* 0x000fe2000780c0ff */
[----:B------:R-:W-:Y:S02]  /*4660*/  IMAD.MOV.U32 R0, RZ, RZ, 0x1 ;  /* 0x00000001ff007424 */ /* 0x000fe400078e00ff */
[----:B------:R-:W-:-:S10]  /*4670*/  IMAD.MOV.U32 R12, RZ, RZ, RZ ;  /* 0x000000ffff0c7224 */ /* 0x000fd400078e00ff */
[----:B------:R-:W-:Y:S05]  /*4680*/  @!P0 BRA `(.L_x_102) ;  /* 0x0000000c00308947 */ /* 0x000fea0003800000 */
[----:B------:R-:W0:Y:S01]  /*4690*/  LDC R0, c[0x0][0x28c] ;  /* 0x0000a300ff007b82 */ /* 0x000e220000000800 */
[----:B------:R-:W-:Y:S01]  /*46a0*/  ULDC UR5, c[0x0][0x600] ;  /* 0x0001800000057ab9 */ /* 0x000fe20000000800 */
[----:B------:R-:W-:Y:S01]  /*46b0*/  ULDC UR4, c[0x0][0xc] ;  /* 0x0000030000047ab9 */ /* 0x000fe20000000800 */
[----:B------:R-:W-:Y:S01]  /*46c0*/  UIADD3 UR16, UR5, -0x1, URZ ;  /* 0xffffffff05107890 */ /* 0x000fe2000fffe03f */
[C---:B------:R-:W-:Y:S01]  /*46d0*/  LOP3.LUT P2, RZ, R18.reuse, 0x7f, RZ, 0xc0, !PT ;  /* 0x0000007f12ff7812 */ /* 0x040fe2000784c0ff */
[----:B------:R-:W-:Y:S01]  /*46e0*/  ULDC UR6, c[0x0][0x658] ;  /* 0x0001960000067ab9 */ /* 0x000fe20000000800 */
[----:B------:R-:W-:Y:S01]  /*46f0*/  ULDC UR5, c[0x0][0x10] ;  /* 0x0000040000057ab9 */ /* 0x000fe20000000800 */
[----:B------:R-:W-:Y:S01]  /*4700*/  UMOV UR7, 0xffffffff ;  /* 0xffffffff00077882 */ /* 0x000fe20000000000 */
[----:B------:R-:W-:Y:S01]  /*4710*/  UMOV UR8, 0x1 ;  /* 0x0000000100087882 */ /* 0x000fe20000000000 */
[----:B------:R-:W-:Y:S01]  /*4720*/  UIMAD.WIDE.U32 UR4, UR4, UR5, URZ ;  /* 0x00000005040472a5 */ /* 0x000fe2000f8e003f */
[----:B------:R-:W-:Y:S01]  /*4730*/  LOP3.LUT P0, RZ, R18, 0x1f, RZ, 0xc0, !PT ;  /* 0x0000001f12ff7812 */ /* 0x000fe2000780c0ff */
[----:B------:R-:W-:Y:S01]  /*4740*/  USHF.L.U32 UR7, UR7, UR6, URZ ;  /* 0x0000000607077299 */ /* 0x000fe2000800063f */
[----:B------:R-:W-:Y:S01]  /*4750*/  BSSY B0, `(.L_x_102) ;  /* 0x00000bf000007945 */ /* 0x000fe20003800000 */
[----:B------:R-:W-:Y:S01]  /*4760*/  USHF.L.U32 UR18, UR8, UR6, URZ ;  /* 0x0000000608127299 */ /* 0x000fe2000800063f */
[----:B------:R-:W-:Y:S01]  /*4770*/  IMAD.MOV.U32 R13, RZ, RZ, 0x1 ;  /* 0x00000001ff0d7424 */ /* 0x000fe200078e00ff */
[----:B------:R-:W-:Y:S01]  /*4780*/  LOP3.LUT R11, R19, 0x2, RZ, 0xfc, !PT ;  /* 0x00000002130b7812 */ /* 0x000fe200078efcff */
[----:B------:R-:W-:Y:S01]  /*4790*/  ULDC UR6, c[0x0][0x14] ;  /* 0x0000050000067ab9 */ /* 0x000fe20000000800 */
[----:B------:R-:W-:Y:S01]  /*47a0*/  PLOP3.LUT P0, PT, P0, P2, PT, 0x8a, 0x0 ;  /* 0x000000000000781c */ /* 0x000fe20000705172 */
[----:B------:R-:W-:Y:S01]  /*47b0*/  UIMAD.WIDE.U32 UR20, UR4, UR6, URZ ;  /* 0x00000006041472a5 */ /* 0x000fe2000f8e003f */
[----:B------:R-:W-:Y:S01]  /*47c0*/  IMAD.MOV.U32 R12, RZ, RZ, RZ ;  /* 0x000000ffff0c7224 */ /* 0x000fe200078e00ff */
[----:B------:R-:W-:-:S02]  /*47d0*/  UIMAD UR13, UR5, UR6, URZ ;  /* 0x00000006050d72a4 */ /* 0x000fc4000f8e023f */
[----:B------:R-:W-:Y:S01]  /*47e0*/  ULOP3.LUT UR17, URZ, UR7, URZ, 0x33, !UPT ;  /* 0x000000073f117292 */ /* 0x000fe2000f8e333f */
[----:B0-----:R-:W-:Y:S01]  /*47f0*/  VIADD R0, R0, 0x7f ;  /* 0x0000007f00007836 */ /* 0x001fe20000000000 */
[----:B------:R-:W-:Y:S01]  /*4800*/  UIADD3 UR13, UR21, UR13, URZ ;  /* 0x0000000d150d7290 */ /* 0x000fe2000fffe03f */
[----:B------:R-:W-:-:S03]  /*4810*/  ULDC.64 UR22, c[0x0][0x198] ;  /* 0x0000660000167ab9 */ /* 0x000fc60000000a00 */
[----:B------:R-:W-:-:S04]  /*4820*/  SHF.R.S32.HI R3, RZ, 0x1f, R0 ;  /* 0x0000001fff037819 */ /* 0x000fc80000011400 */
[----:B------:R-:W-:Y:S01]  /*4830*/  LEA.HI R3, R3, R0, RZ, 0x7 ;  /* 0x0000000003037211 */ /* 0x000fe200078f38ff */
[----:B------:R-:W-:-:S03]  /*4840*/  IMAD.MOV.U32 R0, RZ, RZ, 0x1 ;  /* 0x00000001ff007424 */ /* 0x000fc600078e00ff */
[----:B------:R-:W-:-:S05]  /*4850*/  SHF.R.S32.HI R3, RZ, 0x7, R3 ;  /* 0x00000007ff037819 */ /* 0x000fca0000011403 */
[----:B------:R-:W-:-:S07]  /*4860*/  VIADD R10, R3, 0x1 ;  /* 0x00000001030a7836 */ /* 0x000fce0000000000 */
.L_x_114:
[----:B------:R-:W-:-:S03]  /*4870*/  UMOV UR4, 0xffffffff ;  /* 0xffffffff00047882 */ /* 0x000fc60000000000 */
[----:B------:R-:W-:Y:S05]  /*4880*/  BRA.DIV UR4, `(.L_x_103) ;  /* 0x0000000e04747947 */ /* 0x000fea000b800000 */
[----:B------:R-:W-:-:S13]  /*4890*/  ELECT P6, URZ, PT ;  /* 0x00000000003f782f */ /* 0x000fda00038c0000 */
.L_x_124:
[----:B------:R-:W0:Y:S01]  /*48a0*/  LDC R4, c[0x0][0x28c] ;  /* 0x0000a300ff047b82 */ /* 0x000e220000000800 */
[----:B------:R-:W-:Y:S01]  /*48b0*/  BSSY B1, `(.L_x_104) ;  /* 0x0000037000017945 */ /* 0x000fe20003800000 */
[----:B0-----:R-:W-:-:S13]  /*48c0*/  ISETP.LT.OR P6, PT, R4, 0x1, !P6 ;  /* 0x000000010400780c */ /* 0x001fda00077c1670 */
[----:B------:R-:W-:Y:S05]  /*48d0*/  @P6 BRA `(.L_x_105) ;  /* 0x0000000000d06947 */ /* 0x000fea0003800000 */
[----:B------:R-:W-:Y:S02]  /*48e0*/  IMAD.SHL.U32 R15, R9, 0x40, RZ ;  /* 0x00000040090f7824 */ /* 0x000fe400078e00ff */
[----:B------:R-:W-:Y:S02]  /*48f0*/  IMAD.SHL.U32 R18, R7, 0x80, RZ ;  /* 0x0000008007127824 */ /* 0x000fe400078e00ff */
[----:B------:R-:W-:Y:S02]  /*4900*/  IMAD.MOV.U32 R20, RZ, RZ, RZ ;  /* 0x000000ffff147224 */ /* 0x000fe400078e00ff */
[----:B------:R-:W-:Y:S02]  /*4910*/  IMAD.MOV.U32 R4, RZ, RZ, R10 ;  /* 0x000000ffff047224 */ /* 0x000fe400078e000a */
[----:B------:R-:W-:Y:S02]  /*4920*/  IMAD.MOV.U32 R5, RZ, RZ, R0 ;  /* 0x000000ffff057224 */ /* 0x000fe400078e0000 */
[----:B------:R-:W-:-:S07]  /*4930*/  IMAD.MOV.U32 R6, RZ, RZ, R12 ;  /* 0x000000ffff067224 */ /* 0x000fce00078e000c */
.L_x_109:
[----:B------:R-:W0:Y:S01]  /*4940*/  S2R R14, SR_CgaCtaId ;  /* 0x00000000000e7919 */ /* 0x000e220000008800 */
[----:B------:R-:W-:Y:S01]  /*4950*/  MOV R7, 0x400 ;  /* 0x0000040000077802 */ /* 0x000fe20000000f00 */
[----:B------:R-:W1:Y:S03]  /*4960*/  @!P2 LDC R9, c[0x0][0x500] ;  /* 0x00014000ff09ab82 */ /* 0x000e660000000800 */
[----:B0-----:R-:W-:Y:S02]  /*4970*/  LEA R21, R14, R7, 0x18 ;  /* 0x000000070e157211 */ /* 0x001fe400078ec0ff */
[----:B------:R-:W-:-:S03]  /*4980*/  SHF.L.U32 R7, R5, 0x1f, RZ ;  /* 0x0000001f05077819 */ /* 0x000fc600000006ff */
[----:B------:R-:W-:-:S04]  /*4990*/  IMAD R14, R6, 0x8, R21 ;  /* 0x00000008060e7824 */ /* 0x000fc800078e0215 */
[----:B------:R-:W0:Y:S02]  /*49a0*/  SYNCS.PHASECHK.TRANS64.TRYWAIT P1, [R14+URZ+0x18], R7 ;  /* 0x000018070e0075a7 */ /* 0x000e24000802017f */
[----:B01----:R-:W-:Y:S05]  /*49b0*/  @!P1 BRA `(.L_x_106) ;  /* 0x0000000c00489947 */ /* 0x003fea0003800000 */
.L_x_125:
[----:B0-----:R-:W-:Y:S01]  /*49c0*/  PRMT R7, R11, 0x9910, RZ ;  /* 0x000099100b077816 */ /* 0x001fe200000000ff */
[----:B------:R0:W-:Y:S03]  /*49d0*/  @!P2 SYNCS.ARRIVE.TRANS64 RZ, [R14+URZ], R9 ;  /* 0x000000090effa9a7 */ /* 0x0001e6000800003f */
[----:B------:R-:W-:-:S13]  /*49e0*/  ISETP.NE.AND P1, PT, R7, 0x2, PT ;  /* 0x000000020700780c */ /* 0x000fda0003f25270 */
[----:B0-----:R-:W-:Y:S05]  /*49f0*/  @P1 BRA `(.L_x_107) ;  /* 0x0000000000041947 */ /* 0x001fea0003800000 */
[----:B------:R-:W-:Y:S01]  /*4a00*/  BPT.TRAP 0x1 ;  /* 0x000000040000795c */ /* 0x000fe20000300000 */
.L_x_107:
[----:B------:R-:W-:Y:S05]  /*4a10*/  @P0 BRA `(.L_x_108) ;  /* 0x0000000000040947 */ /* 0x000fea0003800000 */
[----:B------:R-:W-:Y:S01]  /*4a20*/  BPT.TRAP 0x1 ;  /* 0x000000040000795c */ /* 0x000fe20000300000 */
.L_x_108:
[--C-:B------:R-:W-:Y:S01]  /*4a30*/  IMAD R7, R6, 0x4000, R21.reuse ;  /* 0x0000400006077824 */ /* 0x100fe200078e0215 */
[----:B------:R-:W-:Y:S01]  /*4a40*/  R2UR UR9, R14 ;  /* 0x000000000e0972ca */ /* 0x000fe200000e0000 */
[----:B------:R-:W-:Y:S01]  /*4a50*/  IMAD R21, R6, 0x2000, R21 ;  /* 0x0000200006157824 */ /* 0x000fe200078e0215 */
[----:B------:R-:W-:Y:S01]  /*4a60*/  UIADD3 UR4, UP0, UR22, 0xf0, URZ ;  /* 0x000000f016047890 */ /* 0x000fe2000ff1e03f */
[----:B------:R-:W-:Y:S01]  /*4a70*/  VIADD R4, R4, 0xffffffff ;  /* 0xffffffff04047836 */ /* 0x000fe20000000000 */
[----:B------:R-:W-:Y:S01]  /*4a80*/  R2UR UR5, R7 ;  /* 0x00000000070572ca */ /* 0x000fe200000e0000 */
[----:B------:R-:W-:Y:S01]  /*4a90*/  UIADD3 UR24, UP1, UR22, 0x1f0, URZ ;  /* 0x000001f016187890 */ /* 0x000fe2000ff3e03f */
[----:B------:R-:W-:Y:S01]  /*4aa0*/  R2UR UR8, R21 ;  /* 0x00000000150872ca */ /* 0x000fe200000e0000 */
[----:B------:R-:W-:Y:S01]  /*4ab0*/  VIADD R6, R6, 0x1 ;  /* 0x0000000106067836 */ /* 0x000fe20000000000 */
[----:B------:R-:W-:Y:S01]  /*4ac0*/  R2UR UR11, R18 ;  /* 0x00000000120b72ca */ /* 0x000fe200000e0000 */
[----:B------:R-:W-:Y:S01]  /*4ad0*/  UIADD3.X UR25, URZ, UR23, URZ, UP1, !UPT ;  /* 0x000000173f197290 */ /* 0x000fe20008ffe43f */
[----:B------:R-:W-:Y:S01]  /*4ae0*/  R2UR UR10, R20 ;  /* 0x00000000140a72ca */ /* 0x000fe200000e0000 */
[----:B------:R-:W-:Y:S01]  /*4af0*/  UMOV UR6, 0x0 ;  /* 0x0000000000067882 */ /* 0x000fe20000000000 */
[----:B------:R-:W-:Y:S01]  /*4b00*/  R2UR UR12, R8 ;  /* 0x00000000080c72ca */ /* 0x000fe200000e0000 */
[----:B------:R-:W-:Y:S01]  /*4b10*/  UMOV UR7, 0x10000000 ;  /* 0x1000000000077882 */ /* 0x000fe20000000000 */
[----:B------:R-:W-:Y:S01]  /*4b20*/  R2UR UR19, R15 ;  /* 0x000000000f1372ca */ /* 0x000fe200000e0000 */
[----:B------:R-:W-:Y:S01]  /*4b30*/  VIADD R20, R20, 0x80 ;  /* 0x0000008014147836 */ /* 0x000fe20000000000 */
[----:B------:R-:W-:Y:S01]  /*4b40*/  ISETP.GT.AND P3, PT, R4, 0x1, PT ;  /* 0x000000010400780c */ /* 0x000fe20003f64270 */
[----:B------:R-:W-:Y:S01]  /*4b50*/  UIADD3 UR14, UR5, 0x100, URZ ;  /* 0x00000100050e7890 */ /* 0x000fe2000fffe03f */
[----:B------:R-:W-:Y:S01]  /*4b60*/  ISETP.NE.AND P1, PT, R6, 0x3, PT ;  /* 0x000000030600780c */ /* 0x000fe20003f25270 */
[----:B------:R-:W-:-:S02]  /*4b70*/  UIADD3.X UR5, URZ, UR23, URZ, UP0, !UPT ;  /* 0x000000173f057290 */ /* 0x000fc400087fe43f */
[----:B------:R-:W-:Y:S01]  /*4b80*/  UIADD3 UR15, UR8, 0xc100, URZ ;  /* 0x0000c100080f7890 */ /* 0x000fe2000fffe03f */
[----:B------:R-:W-:Y:S02]  /*4b90*/  SEL R14, RZ, 0x1, P1 ;  /* 0x00000001ff0e7807 */ /* 0x000fe40000800000 */
[----:B------:R-:W-:Y:S01]  /*4ba0*/  UMOV UR8, UR14 ;  /* 0x0000000e00087c82 */ /* 0x000fe20008000000 */
[----:B------:R-:W-:Y:S02]  /*4bb0*/  SEL R6, R6, RZ, P1 ;  /* 0x000000ff06067207 */ /* 0x000fe40000800000 */
[----:B------:R-:W-:Y:S01]  /*4bc0*/  LOP3.LUT R5, R5, R14, RZ, 0x3c, !PT ;  /* 0x0000000e05057212 */ /* 0x000fe200078e3cff */
[----:B------:R0:W-:Y:S02]  /*4bd0*/  UTMALDG.3D [UR8], [UR4], desc[UR6] ;  /* 0x00000608040075b4 */ /* 0x0001e40008011000 */
[----:B0-----:R-:W-:Y:S01]  /*4be0*/  UMOV UR8, UR15 ;  /* 0x0000000f00087c82 */ /* 0x001fe20008000000 */
[----:B------:R-:W-:-:S02]  /*4bf0*/  UMOV UR11, UR19 ;  /* 0x00000013000b7c82 */ /* 0x000fc40008000000 */
[----:B------:R0:W-:Y:S02]  /*4c00*/  UTMALDG.3D [UR8], [UR24], desc[UR6] ;  /* 0x00000608180075b4 */ /* 0x0001e40008011000 */
[----:B0-----:R-:W-:Y:S05]  /*4c10*/  @P3 BRA `(.L_x_109) ;  /* 0xfffffffc00483947 */ /* 0x001fea000383ffff */
.L_x_105:
[----:B------:R-:W-:Y:S05]  /*4c20*/  BSYNC B1 ;  /* 0x0000000000017941 */ /* 0x000fea0003800000 */
.L_x_104:
[----:B------:R-:W-:Y:S01]  /*4c30*/  LOP3.LUT P3, RZ, R13, 0xff, RZ, 0xc0, !PT ;  /* 0x000000ff0dff7812 */ /* 0x000fe2000786c0ff */
[----:B------:R-:W-:Y:S01]  /*4c40*/  IMAD.IADD R12, R3, 0x1, R12 ;  /* 0x00000001030c7824 */ /* 0x000fe200078e020c */
[----:B------:R-:W-:Y:S01]  /*4c50*/  IADD3 R16, P4, R16, UR20, RZ ;  /* 0x0000001410107c10 */ /* 0x000fe2000ff9e0ff */
[----:B------:R-:W-:Y:S01]  /*4c60*/  ULDC.64 UR4, c[0x0][0x650] ;  /* 0x0001940000047ab9 */ /* 0x000fe20000000a00 */
[----:B------:R-:W-:Y:S01]  /*4c70*/  BSSY B1, `(.L_x_110) ;  /* 0x000006a000017945 */ /* 0x000fe20003800000 */
[----:B------:R-:W-:Y:S01]  /*4c80*/  IMAD.MOV.U32 R9, RZ, RZ, -0x1 ;  /* 0xffffffffff097424 */ /* 0x000fe200078e00ff */
[----:B------:R-:W-:Y:S01]  /*4c90*/  ISETP.GT.U32.AND P1, PT, R12, 0x2, PT ;  /* 0x000000020c00780c */ /* 0x000fe20003f24070 */
[----:B------:R-:W-:Y:S01]  /*4ca0*/  IMAD.MOV.U32 R8, RZ, RZ, -0x1 ;  /* 0xffffffffff087424 */ /* 0x000fe200078e00ff */
[----:B------:R-:W-:Y:S02]  /*4cb0*/  IADD3.X R17, R17, UR13, RZ, P4, !PT ;  /* 0x0000000d11117c10 */ /* 0x000fe4000a7fe4ff */
[----:B------:R-:W-:-:S02]  /*4cc0*/  ISETP.LT.U32.AND P1, PT, R3, 0x3, P1 ;  /* 0x000000030300780c */ /* 0x000fc40000f21070 */
[----:B------:R-:W-:Y:S01]  /*4cd0*/  PRMT R13, RZ, 0x7610, R13 ;  /* 0x00007610ff0d7816 */ /* 0x000fe2000000000d */
[----:B------:R-:W0:Y:S01]  /*4ce0*/  @P3 S2R R5, SR_CgaCtaId ;  /* 0x0000000000053919 */ /* 0x000e220000008800 */
[----:B------:R-:W-:-:S04]  /*4cf0*/  @P3 MOV R4, 0x400 ;  /* 0x0000040000043802 */ /* 0x000fc80000000f00 */
[----:B0-----:R-:W-:Y:S01]  /*4d00*/  @P3 LEA R6, R5, R4, 0x18 ;  /* 0x0000000405063211 */ /* 0x001fe200078ec0ff */
[----:B------:R-:W-:-:S03]  /*4d10*/  IMAD.WIDE.U32 R4, R12, -0x55555555, RZ ;  /* 0xaaaaaaab0c047825 */ /* 0x000fc600078e00ff */
[----:B------:R0:W-:Y:S01]  /*4d20*/  @P3 SYNCS.ARRIVE.TRANS64.A1T0 RZ, [R6+URZ+0x48], RZ ;  /* 0x000048ff06ff39a7 */ /* 0x0001e2000810003f */
[----:B------:R-:W-:Y:S02]  /*4d30*/  ISETP.GE.U32.AND P3, PT, R3, 0x3, PT ;  /* 0x000000030300780c */ /* 0x000fe40003f66070 */
[----:B------:R-:W-:Y:S02]  /*4d40*/  SHF.R.U32.HI R7, RZ, 0x1, R5 ;  /* 0x00000001ff077819 */ /* 0x000fe40000011605 */
[----:B------:R-:W-:Y:S02]  /*4d50*/  SEL R5, RZ, 0x1, !P1 ;  /* 0x00000001ff057807 */ /* 0x000fe40004800000 */
[----:B------:R-:W-:Y:S01]  /*4d60*/  ISETP.GE.U32.AND P1, PT, R16, UR4, PT ;  /* 0x0000000410007c0c */ /* 0x000fe2000bf26070 */
[----:B------:R-:W-:Y:S01]  /*4d70*/  IMAD R12, R7, -0x3, R12 ;  /* 0xfffffffd070c7824 */ /* 0x000fe200078e020c */
[----:B------:R-:W-:Y:S02]  /*4d80*/  LOP3.LUT R0, R0, R5, RZ, 0x3c, !PT ;  /* 0x0000000500007212 */ /* 0x000fe400078e3cff */
[----:B------:R-:W-:-:S02]  /*4d90*/  ISETP.GE.U32.AND.EX P1, PT, R17, UR5, PT, P1 ;  /* 0x0000000511007c0c */ /* 0x000fc4000bf26110 */
[----:B------:R-:W-:Y:S02]  /*4da0*/  PRMT R4, RZ, 0x7610, R4 ;  /* 0x00007610ff047816 */ /* 0x000fe40000000004 */
[----:B------:R-:W-:Y:S01]  /*4db0*/  @P3 LOP3.LUT R0, R0, 0x1, R7, 0x78, !PT ;  /* 0x0000000100003812 */ /* 0x000fe200078e7807 */
[----:B------:R-:W-:-:S08]  /*4dc0*/  IMAD.MOV.U32 R7, RZ, RZ, -0x1 ;  /* 0xffffffffff077424 */ /* 0x000fd000078e00ff */
[----:B0-----:R-:W-:Y:S05]  /*4dd0*/  @P1 BRA `(.L_x_111) ;  /* 0x00000004004c1947 */ /* 0x001fea0003800000 */
[----:B------:R-:W-:Y:S01]  /*4de0*/  ULDC.64 UR4, c[0x0][0x628] ;  /* 0x00018a0000047ab9 */ /* 0x000fe20000000a00 */
[----:B------:R-:W0:Y:S01]  /*4df0*/  S2R R15, SR_CTAID.X ;  /* 0x00000000000f7919 */ /* 0x000e220000002500 */
[----:B------:R-:W-:Y:S01]  /*4e00*/  ISETP.NE.U32.AND P1, PT, RZ, UR4, PT ;  /* 0x00000004ff007c0c */ /* 0x000fe2000bf25070 */
[----:B------:R-:W-:Y:S01]  /*4e10*/  ULDC UR7, c[0x0][0x630] ;  /* 0x00018c0000077ab9 */ /* 0x000fe20000000800 */
[----:B------:R-:W-:Y:S01]  /*4e20*/  IMAD.MOV.U32 R4, RZ, RZ, R16 ;  /* 0x000000ffff047224 */ /* 0x000fe200078e0010 */
[----:B------:R-:W1:Y:S01]  /*4e30*/  S2R R14, SR_CTAID.Y ;  /* 0x00000000000e7919 */ /* 0x000e620000002600 */
[----:B------:R-:W-:Y:S01]  /*4e40*/  ISETP.NE.AND.EX P1, PT, RZ, UR5, PT, P1 ;  /* 0x00000005ff007c0c */ /* 0x000fe2000bf25310 */
[----:B------:R-:W-:-:S12]  /*4e50*/  IMAD.MOV.U32 R5, RZ, RZ, R17 ;  /* 0x000000ffff057224 */ /* 0x000fd800078e0011 */
[----:B------:R-:W-:Y:S05]  /*4e60*/  @!P1 BRA `(.L_x_112) ;  /* 0x0000000000289947 */ /* 0x000fea0003800000 */
[----:B------:R-:W-:Y:S02]  /*4e70*/  ULDC UR6, c[0x0][0x634] ;  /* 0x00018d0000067ab9 */ /* 0x000fe40000000800 */
[----:B------:R-:W-:-:S05]  /*4e80*/  IADD3 R9, P1, R16, UR6, RZ ;  /* 0x0000000610097c10 */ /* 0x000fca000ff3e0ff */
[----:B------:R-:W-:-:S04]  /*4e90*/  IMAD.X R21, RZ, RZ, R17, P1 ;  /* 0x000000ffff157224 */ /* 0x000fc800008e0611 */
[----:B------:R-:W-:-:S04]  /*4ea0*/  IMAD.WIDE.U32 R6, R21, UR4, RZ ;  /* 0x0000000415067c25 */ /* 0x000fc8000f8e00ff */
[----:B------:R-:W-:-:S04]  /*4eb0*/  IMAD.WIDE.U32 R6, P1, R9, UR5, R6 ;  /* 0x0000000509067c25 */ /* 0x000fc8000f820006 */
[----:B------:R-:W-:-:S04]  /*4ec0*/  IMAD.WIDE.U32 R8, R9, UR4, RZ ;  /* 0x0000000409087c25 */ /* 0x000fc8000f8e00ff */
[----:B------:R-:W-:Y:S01]  /*4ed0*/  IMAD.X R5, RZ, RZ, RZ, P1 ;  /* 0x000000ffff057224 */ /* 0x000fe200008e06ff */
[----:B------:R-:W-:Y:S01]  /*4ee0*/  IADD3 RZ, P1, R9, R6, RZ ;  /* 0x0000000609ff7210 */ /* 0x000fe20007f3e0ff */
[----:B------:R-:W-:-:S04]  /*4ef0*/  IMAD.MOV.U32 R4, RZ, RZ, R7 ;  /* 0x000000ffff047224 */ /* 0x000fc800078e0007 */
[----:B------:R-:W-:-:S08]  /*4f00*/  IMAD.WIDE.U32.X R4, R21, UR5, R4, P1 ;  /* 0x0000000515047c25 */ /* 0x000fd000088e0404 */
.L_x_112:
[--C-:B------:R-:W-:Y:S01]  /*4f10*/  SHF.R.U64 R8, R4, UR7, R5.reuse ;  /* 0x0000000704087c19 */ /* 0x100fe20008001205 */
[----:B------:R-:W-:Y:S01]  /*4f20*/  ULDC.64 UR4, c[0x0][0x620] ;  /* 0x0001880000047ab9 */ /* 0x000fe20000000a00 */
[----:B------:R-:W-:Y:S01]  /*4f30*/  SHF.R.U32.HI R4, RZ, UR7, R5 ;  /* 0x00000007ff047c19 */ /* 0x000fe20008011605 */
[----:B------:R-:W2:Y:S01]  /*4f40*/  LDC R24, c[0x0][0x144] ;  /* 0x00005100ff187b82 */ /* 0x000ea20000000800 */
[----:B------:R-:W-:Y:S01]  /*4f50*/  IADD3 R7, P1, RZ, -R8, RZ ;  /* 0x80000008ff077210 */ /* 0x000fe20007f3e0ff */
[----:B------:R-:W-:Y:S01]  /*4f60*/  ULDC.64 UR8, c[0x0][0x640] ;  /* 0x0001900000087ab9 */ /* 0x000fe20000000a00 */
[----:B0-----:R-:W-:Y:S01]  /*4f70*/  I2FP.F32.U32 R9, R15 ;  /* 0x0000000f00097245 */ /* 0x001fe20000201000 */
[----:B------:R-:W-:Y:S02]  /*4f80*/  ULDC UR6, c[0x0][0x608] ;  /* 0x0001820000067ab9 */ /* 0x000fe40000000800 */
[----:B------:R-:W-:Y:S01]  /*4f90*/  IMAD.X R4, RZ, RZ, ~R4, P1 ;  /* 0x000000ffff047224 */ /* 0x000fe200008e0e04 */
[----:B------:R-:W-:Y:S01]  /*4fa0*/  ISETP.NE.U32.AND P1, PT, RZ, UR8, PT ;  /* 0x00000008ff007c0c */ /* 0x000fe2000bf25070 */
[----:B------:R-:W0:Y:S02]  /*4fb0*/  LDC R21, c[0x0][0x148] ;  /* 0x00005200ff157b82 */ /* 0x000e240000000800 */
[----:B------:R-:W-:Y:S01]  /*4fc0*/  IMAD R6, R4, UR4, RZ ;  /* 0x0000000404067c24 */ /* 0x000fe2000f8e02ff */
[----:B------:R-:W-:Y:S01]  /*4fd0*/  ISETP.NE.AND.EX P1, PT, RZ, UR9, PT, P1 ;  /* 0x00000009ff007c0c */ /* 0x000fe2000bf25310 */
[----:B------:R-:W-:Y:S01]  /*4fe0*/  IMAD.WIDE.U32 R4, R7, UR4, R16 ;  /* 0x0000000407047c25 */ /* 0x000fe2000f8e0010 */
[----:B------:R-:W-:-:S03]  /*4ff0*/  ULDC UR4, c[0x0][0x150] ;  /* 0x0000540000047ab9 */ /* 0x000fc60000000800 */
[----:B------:R-:W-:Y:S02]  /*5000*/  IMAD R7, R7, UR5, R6 ;  /* 0x0000000507077c24 */ /* 0x000fe4000f8e0206 */
[----:B------:R-:W-:Y:S01]  /*5010*/  FMUL R6, R9, UR4 ;  /* 0x0000000409067c20 */ /* 0x000fe20008400000 */
[----:B------:R-:W-:Y:S01]  /*5020*/  ULDC UR4, c[0x0][0x618] ;  /* 0x0001860000047ab9 */ /* 0x000fe20000000800 */
[----:B------:R-:W-:Y:S01]  /*5030*/  ULDC UR5, c[0x0][0x154] ;  /* 0x0000550000057ab9 */ /* 0x000fe20000000800 */
[----:B------:R-:W-:-:S03]  /*5040*/  IMAD.IADD R5, R5, 0x1, R7 ;  /* 0x0000000105057824 */ /* 0x000fc600078e0207 */
[----:B------:R-:W3:Y:S02]  /*5050*/  F2I.U32.TRUNC.NTZ R6, R6 ;  /* 0x0000000600067305 */ /* 0x000ee4000020f000 */
[----:B------:R-:W-:Y:S02]  /*5060*/  SHF.R.U64 R9, R4, UR4, R5 ;  /* 0x0000000404097c19 */ /* 0x000fe40008001205 */
[----:B-1----:R-:W-:-:S05]  /*5070*/  I2FP.F32.U32 R4, R14 ;  /* 0x0000000e00047245 */ /* 0x002fca0000201000 */
[----:B------:R-:W-:Y:S01]  /*5080*/  FMUL R22, R4, UR5 ;  /* 0x0000000504167c20 */ /* 0x000fe20008400000 */
[----:B------:R-:W-:Y:S01]  /*5090*/  SHF.R.U32.HI R4, RZ, UR4, R5 ;  /* 0x00000004ff047c19 */ /* 0x000fe20008011605 */
[----:B------:R-:W-:-:S03]  /*50a0*/  ULDC UR4, c[0x0][0x658] ;  /* 0x0001960000047ab9 */ /* 0x000fc60000000800 */
[--C-:B------:R-:W-:Y:S01]  /*50b0*/  SHF.R.U64 R20, R9, UR6, R4.reuse ;  /* 0x0000000609147c19 */ /* 0x100fe20008001204 */
[----:B------:R-:W1:Y:S01]  /*50c0*/  F2I.U32.TRUNC.NTZ R22, R22 ;  /* 0x0000001600167305 */ /* 0x000e62000020f000 */
[----:B------:R-:W-:Y:S01]  /*50d0*/  SHF.R.U32.HI R5, RZ, UR6, R4 ;  /* 0x00000006ff057c19 */ /* 0x000fe20008011604 */
[----:B---3--:R-:W-:-:S03]  /*50e0*/  IMAD.MOV R6, RZ, RZ, -R6 ;  /* 0x000000ffff067224 */ /* 0x008fc600078e0a06 */
[----:B------:R-:W-:Y:S01]  /*50f0*/  SHF.R.U64 R18, R20, UR4, R5 ;  /* 0x0000000414127c19 */ /* 0x000fe20008001205 */
[----:B--2---:R-:W-:Y:S01]  /*5100*/  IMAD R15, R24, R6, R15 ;  /* 0x00000006180f7224 */ /* 0x004fe200078e020f */
[----:B------:R-:W-:-:S03]  /*5110*/  SHF.R.U32.HI R23, RZ, UR4, R5 ;  /* 0x00000004ff177c19 */ /* 0x000fc60008011605 */
[----:B------:R-:W-:Y:S02]  /*5120*/  IMAD.MOV.U32 R4, RZ, RZ, R18 ;  /* 0x000000ffff047224 */ /* 0x000fe400078e0012 */
[----:B------:R-:W-:Y:S01]  /*5130*/  IMAD.MOV.U32 R5, RZ, RZ, R23 ;  /* 0x000000ffff057224 */ /* 0x000fe200078e0017 */
[----:B-1----:R-:W-:Y:S06]  /*5140*/  @!P1 BRA `(.L_x_113) ;  /* 0x0000000000289947 */ /* 0x002fec0003800000 */
[----:B------:R-:W-:Y:S02]  /*5150*/  ULDC UR4, c[0x0][0x64c] ;  /* 0x0001930000047ab9 */ /* 0x000fe40000000800 */
[----:B------:R-:W-:-:S05]  /*5160*/  IADD3 R5, P1, R18, UR4, RZ ;  /* 0x0000000412057c10 */ /* 0x000fca000ff3e0ff */
[----:B------:R-:W-:-:S04]  /*5170*/  IMAD.X R23, RZ, RZ, R23, P1 ;  /* 0x000000ffff177224 */ /* 0x000fc800008e0617 */
[----:B------:R-:W-:-:S04]  /*5180*/  IMAD.WIDE.U32 R6, R23, UR8, RZ ;  /* 0x0000000817067c25 */ /* 0x000fc8000f8e00ff */
[----:B------:R-:W-:-:S04]  /*5190*/  IMAD.WIDE.U32 R6, P1, R5, UR9, R6 ;  /* 0x0000000905067c25 */ /* 0x000fc8000f820006 */
[----:B------:R-:W-:-:S04]  /*51a0*/  IMAD.WIDE.U32 R4, R5, UR8, RZ ;  /* 0x0000000805047c25 */ /* 0x000fc8000f8e00ff */
[----:B------:R-:W-:Y:S01]  /*51b0*/  IMAD.MOV.U32 R4, RZ, RZ, R7 ;  /* 0x000000ffff047224 */ /* 0x000fe200078e0007 */
[----:B------:R-:W-:Y:S01]  /*51c0*/  IADD3 RZ, P3, R5, R6, RZ ;  /* 0x0000000605ff7210 */ /* 0x000fe20007f7e0ff */
[----:B------:R-:W-:-:S04]  /*51d0*/  IMAD.X R5, RZ, RZ, RZ, P1 ;  /* 0x000000ffff057224 */ /* 0x000fc800008e06ff */
[----:B------:R-:W-:-:S08]  /*51e0*/  IMAD.WIDE.U32.X R4, R23, UR9, R4, P3 ;  /* 0x0000000917047c25 */ /* 0x000fd000098e0404 */
.L_x_113:
[----:B------:R-:W-:Y:S01]  /*51f0*/  ISETP.NE.AND P1, PT, R2, 0x1, PT ;  /* 0x000000010200780c */ /* 0x000fe20003f25270 */
[----:B------:R-:W-:Y:S01]  /*5200*/  ULDC UR4, c[0x0][0x648] ;  /* 0x0001920000047ab9 */ /* 0x000fe20000000800 */
[----:B------:R-:W-:Y:S01]  /*5210*/  LOP3.LUT R20, R20, UR17, RZ, 0xc0, !PT ;  /* 0x0000001114147c12 */ /* 0x000fe2000f8ec0ff */
[----:B------:R-:W-:Y:S01]  /*5220*/  IMAD.MOV R22, RZ, RZ, -R22 ;  /* 0x000000ffff167224 */ /* 0x000fe200078e0a16 */
[----:B------:R-:W-:Y:S01]  /*5230*/  SHF.R.U64 R5, R4, UR4, R5 ;  /* 0x0000000404057c19 */ /* 0x000fe20008001205 */
[----:B------:R-:W-:Y:S01]  /*5240*/  ULDC UR4, c[0x0][0x638] ;  /* 0x00018e0000047ab9 */ /* 0x000fe20000000800 */
[----:B------:R-:W-:Y:S01]  /*5250*/  LOP3.LUT R9, R9, UR16, RZ, 0xc0, !PT ;  /* 0x0000001009097c12 */ /* 0x000fe2000f8ec0ff */
[----:B------:R-:W-:Y:S01]  /*5260*/  ULDC UR5, c[0x0][0x610] ;  /* 0x0001840000057ab9 */ /* 0x000fe20000000800 */
[----:B------:R-:W-:Y:S02]  /*5270*/  IMAD.MOV.U32 R4, RZ, RZ, 0x1 ;  /* 0x00000001ff047424 */ /* 0x000fe400078e00ff */
[----:B------:R-:W-:-:S02]  /*5280*/  IMAD.MOV R7, RZ, RZ, -R5 ;  /* 0x000000ffff077224 */ /* 0x000fc400078e0a05 */
[----:B------:R-:W-:Y:S02]  /*5290*/  IMAD R20, R5, UR18, R20 ;  /* 0x0000001205147c24 */ /* 0x000fe4000f8e0214 */
[----:B0-----:R-:W-:Y:S02]  /*52a0*/  @P1 IMAD R15, R21, R22, R14 ;  /* 0x00000016150f1224 */ /* 0x001fe400078e020e */
[----:B------:R-:W-:Y:S01]  /*52b0*/  IMAD R18, R7, UR4, R18 ;  /* 0x0000000407127c24 */ /* 0x000fe2000f8e0212 */
[----:B------:R-:W-:Y:S01]  /*52c0*/  ULDC UR4, c[0x0][0x600] ;  /* 0x0001800000047ab9 */ /* 0x000fe20000000800 */
[----:B------:R-:W-:Y:S02]  /*52d0*/  IMAD R15, R20, UR5, R15 ;  /* 0x00000005140f7c24 */ /* 0x000fe4000f8e020f */
[----:B------:R-:W-:-:S05]  /*52e0*/  IMAD R18, R18, UR4, R9 ;  /* 0x0000000412127c24 */ /* 0x000fca000f8e0209 */
[----:B------:R-:W-:Y:S02]  /*52f0*/  SEL R9, R18, R15, !P1 ;  /* 0x0000000f12097207 */ /* 0x000fe40004800000 */
[----:B------:R-:W-:-:S07]  /*5300*/  SEL R7, R15, R18, !P1 ;  /* 0x000000120f077207 */ /* 0x000fce0004800000 */
.L_x_111:
[----:B------:R-:W-:Y:S05]  /*5310*/  BSYNC B1 ;  /* 0x0000000000017941 */ /* 0x000fea0003800000 */
.L_x_110:
[----:B------:R-:W-:-:S13]  /*5320*/  LOP3.LUT P1, RZ, R4, 0xff, RZ, 0xc0, !PT ;  /* 0x000000ff04ff7812 */ /* 0x000fda000782c0ff */
[----:B------:R-:W-:Y:S05]  /*5330*/  @P1 BRA `(.L_x_114) ;  /* 0xfffffff4004c1947 */ /* 0x000fea000383ffff */
[----:B------:R-:W-:Y:S05]  /*5340*/  BSYNC B0 ;  /* 0x0000000000007941 */ /* 0x000fea0003800000 */
.L_x_102:
[----:B------:R-:W-:-:S03]  /*5350*/  UMOV UR4, 0xffffffff ;  /* 0xffffffff00047882 */ /* 0x000fc60000000000 */
[----:B------:R-:W-:Y:S05]  /*5360*/  BRA.DIV UR4, `(.L_x_115) ;  /* 0x0000000204f07947 */ /* 0x000fea000b800000 */
[----:B------:R-:W-:-:S13]  /*5370*/  ELECT P6, URZ, PT ;  /* 0x00000000003f782f */ /* 0x000fda00038c0000 */
.L_x_128:
[----:B------:R-:W-:Y:S04]  /*5380*/  BSSY B0, `(.L_x_116) ;  /* 0x0000022000007945 */ /* 0x000fe80003800000 */
[----:B------:R-:W-:Y:S05]  /*5390*/  @!P6 BRA `(.L_x_117) ;  /* 0x000000000080e947 */ /* 0x000fea0003800000 */
[----:B------:R-:W-:-:S04]  /*53a0*/  LOP3.LUT R19, R19, 0x2, RZ, 0xfc, !PT ;  /* 0x0000000213137812 */ /* 0x000fc800078efcff */
[----:B------:R-:W-:-:S13]  /*53b0*/  ISETP.NE.AND P0, PT, R19, 0x3, PT ;  /* 0x000000031300780c */ /* 0x000fda0003f05270 */
[----:B------:R-:W-:Y:S05]  /*53c0*/  @!P0 BRA `(.L_x_118) ;  /* 0x0000000000048947 */ /* 0x000fea0003800000 */
[----:B------:R-:W-:Y:S01]  /*53d0*/  BPT.TRAP 0x1 ;  /* 0x000000040000795c */ /* 0x000fe20000300000 */
.L_x_118:
[----:B------:R-:W0:Y:S01]  /*53e0*/  S2R R3, SR_CgaCtaId ;  /* 0x0000000000037919 */ /* 0x000e220000008800 */
[----:B------:R-:W-:-:S04]  /*53f0*/  MOV R2, 0x400 ;  /* 0x0000040000027802 */ /* 0x000fc80000000f00 */
[----:B0-----:R-:W-:Y:S02]  /*5400*/  LEA R3, R3, R2, 0x18 ;  /* 0x0000000203037211 */ /* 0x001fe400078ec0ff */
[----:B------:R-:W-:-:S03]  /*5410*/  SHF.L.U32 R2, R0, 0x1f, RZ ;  /* 0x0000001f00027819 */ /* 0x000fc600000006ff */
[----:B------:R-:W-:-:S04]  /*5420*/  VIADD R3, R3, 0x18 ;  /* 0x0000001803037836 */ /* 0x000fc80000000000 */
[C---:B------:R-:W-:Y:S02]  /*5430*/  IMAD R7, R12.reuse, 0x8, R3 ;  /* 0x000000080c077824 */ /* 0x040fe400078e0203 */
[----:B------:R-:W-:Y:S02]  /*5440*/  VIADD R12, R12, 0x1 ;  /* 0x000000010c0c7836 */ /* 0x000fe40000000000 */
[----:B------:R-:W0:Y:S03]  /*5450*/  SYNCS.PHASECHK.TRANS64.TRYWAIT P0, [R7+URZ], R2 ;  /* 0x00000002070075a7 */ /* 0x000e26000800017f */
[----:B------:R-:W-:-:S04]  /*5460*/  ISETP.NE.AND P1, PT, R12, 0x3, PT ;  /* 0x000000030c00780c */ /* 0x000fc80003f25270 */
[----:B------:R-:W-:Y:S02]  /*5470*/  SEL R5, RZ, 0x1, P1 ;  /* 0x00000001ff057807 */ /* 0x000fe40000800000 */
[----:B------:R-:W-:Y:S02]  /*5480*/  SEL R12, R12, RZ, P1 ;  /* 0x000000ff0c0c7207 */ /* 0x000fe40000800000 */
[----:B------:R-:W-:-:S03]  /*5490*/  LOP3.LUT R5, R0, R5, RZ, 0x3c, !PT ;  /* 0x0000000500057212 */ /* 0x000fc600078e3cff */
[----:B------:R-:W-:Y:S01]  /*54a0*/  IMAD R9, R12, 0x8, R3 ;  /* 0x000000080c097824 */ /* 0x000fe200078e0203 */
[----:B------:R-:W-:Y:S01]  /*54b0*/  SHF.L.U32 R4, R5, 0x1f, RZ ;  /* 0x0000001f05047819 */ /* 0x000fe200000006ff */
[----:B0-----:R-:W-:Y:S06]  /*54c0*/  @!P0 BRA `(.L_x_119) ;  /* 0x0000000000b88947 */ /* 0x001fec0003800000 */
.L_x_129:
[----:B------:R-:W1:Y:S01]  /*54d0*/  SYNCS.PHASECHK.TRANS64.TRYWAIT P0, [R9+URZ], R4 ;  /* 0x00000004090075a7 */ /* 0x000e62000800017f */
[----:B------:R-:W-:-:S05]  /*54e0*/  VIADD R0, R12, 0x1 ;  /* 0x000000010c007836 */ /* 0x000fca0000000000 */
[----:B------:R-:W-:-:S04]  /*54f0*/  ISETP.NE.AND P1, PT, R0, 0x3, PT ;  /* 0x000000030000780c */ /* 0x000fc80003f25270 */
[----:B0-----:R-:W-:Y:S02]  /*5500*/  SEL R2, RZ, 0x1, P1 ;  /* 0x00000001ff027807 */ /* 0x001fe40000800000 */
[----:B------:R-:W-:Y:S02]  /*5510*/  SEL R0, R0, RZ, P1 ;  /* 0x000000ff00007207 */ /* 0x000fe40000800000 */
[----:B------:R-:W-:Y:S01]  /*5520*/  LOP3.LUT R2, R5, R2, RZ, 0x3c, !PT ;  /* 0x0000000205027212 */ /* 0x000fe200078e3cff */
[----:B-1----:R-:W-:Y:S06]  /*5530*/  @!P0 BRA `(.L_x_120) ;  /* 0x0000000000b08947 */ /* 0x002fec0003800000 */
.L_x_130:
[----:B------:R-:W-:Y:S01]  /*5540*/  IMAD R3, R0, 0x8, R3 ;  /* 0x0000000800037824 */ /* 0x000fe200078e0203 */
[----:B------:R-:W-:-:S07]  /*5550*/  SHF.L.U32 R0, R2, 0x1f, RZ ;  /* 0x0000001f02007819 */ /* 0x000fce00000006ff */
.L_x_121:
[----:B-1----:R1:W2:Y:S02]  /*5560*/  SYNCS.PHASECHK.TRANS64.TRYWAIT P0, [R3+URZ], R0 ;  /* 0x00000000030075a7 */ /* 0x0022a4000800017f */
[----:B--2---:R-:W-:Y:S05]  /*5570*/  @!P0 NANOSLEEP.SYNCS 0x989680 ;  /* 0x009896800000895d */ /* 0x004fea0003900000 */
[----:B------:R-:W2:Y:S02]  /*5580*/  @!P0 SYNCS.PHASECHK.TRANS64 P0, [R3+URZ], R0 ;  /* 0x00000000030085a7 */ /* 0x000ea4000800007f */
[----:B--2---:R-:W-:Y:S05]  /*5590*/  @!P0 BRA `(.L_x_121) ;  /* 0xfffffffc00f08947 */ /* 0x004fea000383ffff */
.L_x_117:
[----:B------:R-:W-:Y:S05]  /*55a0*/  BSYNC B0 ;  /* 0x0000000000007941 */ /* 0x000fea0003800000 */
.L_x_116:
[----:B------:R-:W-:Y:S05]  /*55b0*/  EXIT ;  /* 0x000000000000794d */ /* 0x000fea0003800000 */
.L_x_17:
[----:B---3--:R3:W4:Y:S02]  /*55c0*/  SYNCS.PHASECHK.TRANS64.TRYWAIT P1, [R3+URZ], R0 ;  /* 0x00000000030075a7 */ /* 0x008724000802017f */
[----:B----4-:R-:W-:Y:S05]  /*55d0*/  @!P1 NANOSLEEP.SYNCS 0x989680 ;  /* 0x009896800000995d */ /* 0x010fea0003900000 */
[----:B------:R-:W4:Y:S02]  /*55e0*/  @!P1 SYNCS.PHASECHK.TRANS64 P1, [R3+URZ], R0 ;  /* 0x00000000030095a7 */ /* 0x000f24000802007f */
[----:B----4-:R-:W-:Y:S05]  /*55f0*/  @!P1 BRA `(.L_x_17) ;  /* 0xfffffffc00f09947 */ /* 0x010fea000383ffff */
[----:B------:R-:W-:Y:S05]  /*5600*/  BRA `(.L_x_16) ;  /* 0xffffffbc00087947 */ /* 0x000fea000383ffff */
.L_x_22:
[----:B-1----:R1:W2:Y:S02]  /*5610*/  SYNCS.PHASECHK.TRANS64.TRYWAIT P1, [R5+URZ], R4 ;  /* 0x00000004050075a7 */ /* 0x0022a4000802017f */
[----:B--2---:R-:W-:Y:S05]  /*5620*/  @!P1 NANOSLEEP.SYNCS 0x989680 ;  /* 0x009896800000995d */ /* 0x004fea0003900000 */
[----:B------:R-:W2:Y:S02]  /*5630*/  @!P1 SYNCS.PHASECHK.TRANS64 P1, [R5+URZ], R4 ;  /* 0x00000004050095a7 */ /* 0x000ea4000802007f */
[----:B--2---:R-:W-:Y:S05]  /*5640*/  @!P1 BRA `(.L_x_22) ;  /* 0xfffffffc00f09947 */ /* 0x004fea000383ffff */
[----:B------:R-:W-:Y:S05]  /*5650*/  BRA `(.L_x_21) ;  /* 0xffffffbc00f87947 */ /* 0x000fea000383ffff */
.L_x_103:
[----:B------:R-:W-:Y:S01]  /*5660*/  BSSY B1, `(.L_x_122) ;  /* 0x0000006000017945 */ /* 0x000fe20003800000 */
[----:B------:R-:W-:-:S07]  /*5670*/  IMAD.MOV.U32 R15, RZ, RZ, -0x1 ;  /* 0xffffffffff0f7424 */ /* 0x000fce00078e00ff */
[----:B------:R-:W-:Y:S05]  /*5680*/  WARPSYNC.COLLECTIVE R15, `(.L_x_123) ;  /* 0x000000000f0c7348 */ /* 0x000fea0003c00000 */
[----:B------:R-:W-:Y:S02]  /*5690*/  ELECT P6, UR62, PT ;  /* 0x00000000003e782f */ /* 0x000fe400038c0000 */
[----:B------:R-:W-:Y:S01]  /*56a0*/  MOV R14, UR62 ;  /* 0x0000003e000e7c02 */ /* 0x000fe20008000f00 */
[----:B------:R-:W-:Y:S10]  /*56b0*/  ENDCOLLECTIVE ;  /* 0x000000000000791b */ /* 0x000ff40003800000 */
.L_x_123:
[----:B------:R-:W-:Y:S05]  /*56c0*/  BSYNC B1 ;  /* 0x0000000000017941 */ /* 0x000fea0003800000 */
.L_x_122:
[----:B------:R-:W-:Y:S05]  /*56d0*/  BRA `(.L_x_124) ;  /* 0xfffffff000707947 */ /* 0x000fea000383ffff */
.L_x_106:
[----:B0-----:R0:W1:Y:S02]  /*56e0*/  SYNCS.PHASECHK.TRANS64.TRYWAIT P1, [R14+URZ+0x18], R7 ;  /* 0x000018070e0075a7 */ /* 0x001064000802017f */
[----:B-1----:R-:W-:Y:S05]  /*56f0*/  @!P1 NANOSLEEP.SYNCS 0x989680 ;  /* 0x009896800000995d */ /* 0x002fea0003900000 */
[----:B------:R-:W1:Y:S02]  /*5700*/  @!P1 SYNCS.PHASECHK.TRANS64 P1, [R14+URZ+0x18], R7 ;  /* 0x000018070e0095a7 */ /* 0x000e64000802007f */
[----:B-1----:R-:W-:Y:S05]  /*5710*/  @!P1 BRA `(.L_x_106) ;  /* 0xfffffffc00f09947 */ /* 0x002fea000383ffff */
[----:B------:R-:W-:Y:S05]  /*5720*/  BRA `(.L_x_125) ;  /* 0xfffffff000a47947 */ /* 0x000fea000383ffff */
.L_x_115:
[----:B------:R-:W-:Y:S01]  /*5730*/  BSSY B0, `(.L_x_126) ;  /* 0x0000006000007945 */ /* 0x000fe20003800000 */
[----:B------:R-:W-:-:S07]  /*5740*/  IMAD.MOV.U32 R15, RZ, RZ, -0x1 ;  /* 0xffffffffff0f7424 */ /* 0x000fce00078e00ff */
[----:B------:R-:W-:Y:S05]  /*5750*/  WARPSYNC.COLLECTIVE R15, `(.L_x_127) ;  /* 0x000000000f0c7348 */ /* 0x000fea0003c00000 */
[----:B------:R-:W-:Y:S02]  /*5760*/  ELECT P6, UR62, PT ;  /* 0x00000000003e782f */ /* 0x000fe400038c0000 */
[----:B------:R-:W-:Y:S01]  /*5770*/  MOV R14, UR62 ;  /* 0x0000003e000e7c02 */ /* 0x000fe20008000f00 */
[----:B------:R-:W-:Y:S10]  /*5780*/  ENDCOLLECTIVE ;  /* 0x000000000000791b */ /* 0x000ff40003800000 */
.L_x_127:
[----:B------:R-:W-:Y:S05]  /*5790*/  BSYNC B0 ;  /* 0x0000000000007941 */ /* 0x000fea0003800000 */
.L_x_126:
[----:B------:R-:W-:Y:S05]  /*57a0*/  BRA `(.L_x_128) ;  /* 0xfffffff800f47947 */ /* 0x000fea000383ffff */
.L_x_119:
[----:B0-----:R0:W1:Y:S02]  /*57b0*/  SYNCS.PHASECHK.TRANS64.TRYWAIT P0, [R7+URZ], R2 ;  /* 0x00000002070075a7 */ /* 0x001064000800017f */
[----:B-1----:R-:W-:Y:S05]  /*57c0*/  @!P0 NANOSLEEP.SYNCS 0x989680 ;  /* 0x009896800000895d */ /* 0x002fea0003900000 */
[----:B------:R-:W1:Y:S02]  /*57d0*/  @!P0 SYNCS.PHASECHK.TRANS64 P0, [R7+URZ], R2 ;  /* 0x00000002070085a7 */ /* 0x000e64000800007f */
[----:B-1----:R-:W-:Y:S05]  /*57e0*/  @!P0 BRA `(.L_x_119) ;  /* 0xfffffffc00f08947 */ /* 0x002fea000383ffff */
[----:B------:R-:W-:Y:S05]  /*57f0*/  BRA `(.L_x_129) ;  /* 0xfffffffc00347947 */ /* 0x000fea000383ffff */
.L_x_120:
[----:B0-----:R0:W1:Y:S02]  /*5800*/  SYNCS.PHASECHK.TRANS64.TRYWAIT P0, [R9+URZ], R4 ;  /* 0x00000004090075a7 */ /* 0x001064000800017f */
[----:B-1----:R-:W-:Y:S05]  /*5810*/  @!P0 NANOSLEEP.SYNCS 0x989680 ;  /* 0x009896800000895d */ /* 0x002fea0003900000 */
[----:B------:R-:W1:Y:S02]  /*5820*/  @!P0 SYNCS.PHASECHK.TRANS64 P0, [R9+URZ], R4 ;  /* 0x00000004090085a7 */ /* 0x000e64000800007f */
[----:B-1----:R-:W-:Y:S05]  /*5830*/  @!P0 BRA `(.L_x_120) ;  /* 0xfffffffc00f08947 */ /* 0x002fea000383ffff */
[----:B------:R-:W-:Y:S05]  /*5840*/  BRA `(.L_x_130) ;  /* 0xfffffffc003c7947 */ /* 0x000fea000383ffff */
.L_x_131:
[----:B------:R-:W-:-:S00]  /*5850*/  BRA `(.L_x_131) ;  /* 0xfffffffc00fc7947 */ /* 0x000fc0000383ffff */
[----:B------:R-:W-:-:S00]  /*5860*/  NOP ;  /* 0x0000000000007918 */ /* 0x000fc00000000000 */
        /* <DEDUP_REMOVED lines=9> */
.L_x_132:


//--------------------- .nv.global.init           --------------------------
	.section	.nv.global.init,"aw",@progbits
.nv.global.init:
	.type		$str$22,@object
	.size		$str$22,($str$23 - $str$22)
$str$22:
        /*0000*/ 	.byte	0x6b, 0x5f, 0x74, 0x69, 0x6c, 0x65, 0x5f, 0x63, 0x6f, 0x75, 0x6e, 0x74, 0x20, 0x3e, 0x3d, 0x20
        /*0010*/ 	.byte	0x31, 0x00
	.type		$str$23,@object
	.size		$str$23,(__unnamed_1 - $str$23)
$str$23:
        /*0012*/ 	.byte	0x2f, 0x74, 0x6d, 0x70, 0x2f, 0x63, 0x75, 0x74, 0x6c, 0x61, 0x73, 0x73, 0x5f, 0x73, 0x77, 0x65
        /*0022*/ 	.byte	0x65, 0x70, 0x5f, 0x73, 0x72, 0x63, 0x2f, 0x69, 0x6e, 0x63, 0x6c, 0x75, 0x64, 0x65, 0x2f, 0x63
        /*0032*/ 	.byte	0x75, 0x74, 0x6c, 0x61, 0x73, 0x73, 0x2f, 0x67, 0x65, 0x6d, 0x6d, 0x2f, 0x63, 0x6f, 0x6c, 0x6c
        /*0042*/ 	.byte	0x65, 0x63, 0x74, 0x69, 0x76, 0x65, 0x2f, 0x73, 0x6d, 0x39, 0x30, 0x5f, 0x6d, 0x6d, 0x61, 0x5f
        /*0052*/ 	.byte	0x74, 0x6d, 0x61, 0x5f, 0x67, 0x6d, 0x6d, 0x61, 0x5f, 0x73, 0x73, 0x5f, 0x77, 0x61, 0x72, 0x70
        /*0062*/ 	.byte	0x73, 0x70, 0x65, 0x63, 0x69, 0x61, 0x6c, 0x69, 0x7a, 0x65, 0x64, 0x2e, 0x68, 0x70, 0x70, 0x00
	.type		__unnamed_1,@object
	.size		__unnamed_1,(.L_0 - __unnamed_1)
__unnamed_1:
        /*0072*/ 	.byte	0x76, 0x6f, 0x69, 0x64, 0x20, 0x63, 0x75, 0x74, 0x6c, 0x61, 0x73, 0x73, 0x3a, 0x3a, 0x67, 0x65
        /* <DEDUP_REMOVED lines=172> */
        /*0b42*/ 	.byte	0x00
.L_0:


//--------------------- .nv.shared._ZN7cutlass13device_kernelINS_4gemm6kernel13GemmUniversalIN4cute5tupleIJiiiiEEENS1_10collective13CollectiveMmaINS1_34MainloopSm90TmaGmmaWarpSpecializedILi3ENS5_IJNS4_1CILi1EEESB_SB_EEENS1_35KernelTmaWarpSpecializedCooperativeEEENS5_IJNSA_ILi128EEENSA_ILi64EEESF_EEEaNS5_IJlSB_lEEEaSI_NS4_8TiledMMAINS4_8MMA_AtomIJNS4_4SM904GMMA26MMA_64x64x32_S32S8S8_SS_TNEEEENS4_6LayoutINS5_IJNSA_ILi2EEESB_SB_EEENS5_IJSB_NSA_ILi0EEESS_EEEEENS5_IJNS4_10UnderscoreESV_SV_EEEEENS4_13SM90_TMA_LOADENS4_14ComposedLayoutINS4_7SwizzleILi3ELi4ELi3EEENS4_18smem_ptr_flag_bitsILi8EEENSP_INS5_IJNSA_ILi8EEESF_EEENS5_IJSF_SB_EEEEEEEvNS4_8identityESY_S18_vS19_EENS_8epilogue10collective6detail29Sm90TmaWarpSpecializedAdapterINS1C_15DefaultEpilogueIaSI_SI_NS1B_6thread17LinearCombinationIaLi1EiiLNS1G_9ScaleType4KindE0ELNS_15FloatRoundStyleE2EaEENS1_15EpilogueDefaultEEEEEvvEEEEvNT_6ParamsE --------------------------
	.section	.nv.shared._ZN7cutlass13device_kernelINS_4gemm6kernel13GemmUniversalIN4cute5tupleIJiiiiEEENS1_10collective13CollectiveMmaINS1_34MainloopSm90TmaGmmaWarpSpecializedILi3ENS5_IJNS4_1CILi1EEESB_SB_EEENS1_35KernelTmaWarpSpecializedCooperativeEEENS5_IJNSA_ILi128EEENSA_ILi64EEESF_EEEaNS5_IJlSB_lEEEaSI_NS4_8TiledMMAINS4_8MMA_AtomIJNS4_4SM904GMMA26MMA_64x64x32_S32S8S8_SS_TNEEEENS4_6LayoutINS5_IJNSA_ILi2EEESB_SB_EEENS5_IJSB_NSA_ILi0EEESS_EEEEENS5_IJNS4_10UnderscoreESV_SV_EEEEENS4_13SM90_TMA_LOADENS4_14ComposedLayoutINS4_7SwizzleILi3ELi4ELi3EEENS4_18smem_ptr_flag_bitsILi8EEENSP_INS5_IJNSA_ILi8EEESF_EEENS5_IJSF_SB_EEEEEEEvNS4_8identityESY_S18_vS19_EENS_8epilogue10collective6detail29Sm90TmaWarpSpecializedAdapterINS1C_15DefaultEpilogueIaSI_SI_NS1B_6thread17LinearCombinationIaLi1EiiLNS1G_9ScaleType4KindE0ELNS_15FloatRoundStyleE2EaEENS1_15EpilogueDefaultEEEEEvvEEEEvNT_6ParamsE,"aw",@nobits
	.sectionflags	@""
	.align	16
	.zero		1024


//--------------------- .nv.shared.reserved.0     --------------------------
	.section	.nv.shared.reserved.0,"aw",@nobits
	.weak		__nv_reservedSMEM_offset_0_alias
	.size		__nv_reservedSMEM_offset_0_alias, 0, 0
	.other		__nv_reservedSMEM_offset_0_alias,@"STO_CUDA_RESERVED_SHARED STV_DEFAULT"
__nv_reservedSMEM_offset_0_alias:
	.zero		0


//--------------------- .nv.global                --------------------------
	.section	.nv.global,"aw",@nobits
.nv.global:
	.type		_ZN39_INTERNAL_066b23a0_4_k_cu_f5f0abbf_46164cute1_E,@object
	.size		_ZN39_INTERNAL_066b23a0_4_k_cu_f5f0abbf_46164cute1_E,(_ZN39_INTERNAL_066b23a0_4_k_cu_f5f0abbf_46164cuda3std3__45__cpo6cbeginE - _ZN39_INTERNAL_066b23a0_4_k_cu_f5f0abbf_46164cute1_E)
_ZN39_INTERNAL_066b23a0_4_k_cu_f5f0abbf_46164cute1_E:
	.zero		1
	.type		_ZN39_INTERNAL_066b23a0_4_k_cu_f5f0abbf_46164cuda3std3__45__cpo6cbeginE,@object
	.size		_ZN39_INTERNAL_066b23a0_4_k_cu_f5f0abbf_46164cuda3std3__45__cpo6cbeginE,(_ZN39_INTERNAL_066b23a0_4_k_cu_f5f0abbf_46164cuda3std3__48in_placeE - _ZN39_INTERNAL_066b23a0_4_k_cu_f5f0abbf_46164cuda3std3__45__cpo6cbeginE)
_ZN39_INTERNAL_066b23a0_4_k_cu_f5f0abbf_46164cuda3std3__45__cpo6cbeginE:
	.zero		1
	.type		_ZN39_INTERNAL_066b23a0_4_k_cu_f5f0abbf_46164cuda3std3__48in_placeE,@object
	.size		_ZN39_INTERNAL_066b23a0_4_k_cu_f5f0abbf_46164cuda3std3__48in_placeE,(_ZN39_INTERNAL_066b23a0_4_k_cu_f5f0abbf_46164cuda3std6ranges3__45__cpo9iter_moveE - _ZN39_INTERNAL_066b23a0_4_k_cu_f5f0abbf_46164cuda3std3__48in_placeE)
_ZN39_INTERNAL_066b23a0_4_k_cu_f5f0abbf_46164cuda3std3__48in_placeE:
	.zero		1
	.type		_ZN39_INTERNAL_066b23a0_4_k_cu_f5f0abbf_46164cuda3std6ranges3__45__cpo9iter_moveE,@object
	.size		_ZN39_INTERNAL_066b23a0_4_k_cu_f5f0abbf_46164cuda3std6ranges3__45__cpo9iter_moveE,(_ZN39_INTERNAL_066b23a0_4_k_cu_f5f0abbf_46164cuda3std3__45__cpo5beginE - _ZN39_INTERNAL_066b23a0_4_k_cu_f5f0abbf_46164cuda3std6ranges3__45__cpo9iter_moveE)
_ZN39_INTERNAL_066b23a0_4_k_cu_f5f0abbf_46164cuda3std6ranges3__45__cpo9iter_moveE:
	.zero		1
	.type		_ZN39_INTERNAL_066b23a0_4_k_cu_f5f0abbf_46164cuda3std3__45__cpo5beginE,@object
	.size		_ZN39_INTERNAL_066b23a0_4_k_cu_f5f0abbf_46164cuda3std3__45__cpo5beginE,(_ZN39_INTERNAL_066b23a0_4_k_cu_f5f0abbf_46164cuda3std3__441_GLOBAL__N__066b23a0_4_k_cu_f5f0abbf_46166ignoreE - _ZN39_INTERNAL_066b23a0_4_k_cu_f5f0abbf_46164cuda3std3__45__cpo5beginE)
_ZN39_INTERNAL_066b23a0_4_k_cu_f5f0abbf_46164cuda3std3__45__cpo5beginE:
	.zero		1
	.type		_ZN39_INTERNAL_066b23a0_4_k_cu_f5f0abbf_46164cuda3std3__441_GLOBAL__N__066b23a0_4_k_cu_f5f0abbf_46166ignoreE,@object
	.size		_ZN39_INTERNAL_066b23a0_4_k_cu_f5f0abbf_46164cuda3std3__441_GLOBAL__N__066b23a0_4_k_cu_f5f0abbf_46166ignoreE,(_ZN39_INTERNAL_066b23a0_4_k_cu_f5f0abbf_46164cute7productE - _ZN39_INTERNAL_066b23a0_4_k_cu_f5f0abbf_46164cuda3std3__441_GLOBAL__N__066b23a0_4_k_cu_f5f0abbf_46166ignoreE)
_ZN39_INTERNAL_066b23a0_4_k_cu_f5f0abbf_46164cuda3std3__441_GLOBAL__N__066b23a0_4_k_cu_f5f0abbf_46166ignoreE:
	.zero		1
	.type		_ZN39_INTERNAL_066b23a0_4_k_cu_f5f0abbf_46164cute7productE,@object
	.size		_ZN39_INTERNAL_066b23a0_4_k_cu_f5f0abbf_46164cute7productE,(_ZN39_INTERNAL_066b23a0_4_k_cu_f5f0abbf_46164cuda3std3__45__cpo3endE - _ZN39_INTERNAL_066b23a0_4_k_cu_f5f0abbf_46164cute7productE)
_ZN39_INTERNAL_066b23a0_4_k_cu_f5f0abbf_46164cute7productE:
	.zero		1
	.type		_ZN39_INTERNAL_066b23a0_4_k_cu_f5f0abbf_46164cuda3std3__45__cpo3endE,@object
	.size		_ZN39_INTERNAL_066b23a0_4_k_cu_f5f0abbf_46164cuda3std3__45__cpo3endE,(_ZN39_INTERNAL_066b23a0_4_k_cu_f5f0abbf_46164cuda3std3__419piecewise_constructE - _ZN39_INTERNAL_066b23a0_4_k_cu_f5f0abbf_46164cuda3std3__45__cpo3endE)
_ZN39_INTERNAL_066b23a0_4_k_cu_f5f0abbf_46164cuda3std3__45__cpo3endE:
	.zero		1
	.type		_ZN39_INTERNAL_066b23a0_4_k_cu_f5f0abbf_46164cuda3std3__419piecewise_constructE,@object
	.size		_ZN39_INTERNAL_066b23a0_4_k_cu_f5f0abbf_46164cuda3std3__419piecewise_constructE,(_ZN39_INTERNAL_066b23a0_4_k_cu_f5f0abbf_46164cuda3std3__45__cpo4cendE - _ZN39_INTERNAL_066b23a0_4_k_cu_f5f0abbf_46164cuda3std3__419piecewise_constructE)
_ZN39_INTERNAL_066b23a0_4_k_cu_f5f0abbf_46164cuda3std3__419piecewise_constructE:
	.zero		1
	.type		_ZN39_INTERNAL_066b23a0_4_k_cu_f5f0abbf_46164cuda3std3__45__cpo4cendE,@object
	.size		_ZN39_INTERNAL_066b23a0_4_k_cu_f5f0abbf_46164cuda3std3__45__cpo4cendE,(_ZN39_INTERNAL_066b23a0_4_k_cu_f5f0abbf_46164cuda3std6ranges3__45__cpo4swapE - _ZN39_INTERNAL_066b23a0_4_k_cu_f5f0abbf_46164cuda3std3__45__cpo4cendE)
_ZN39_INTERNAL_066b23a0_4_k_cu_f5f0abbf_46164cuda3std3__45__cpo4cendE:
	.zero		1
	.type		_ZN39_INTERNAL_066b23a0_4_k_cu_f5f0abbf_46164cuda3std6ranges3__45__cpo4swapE,@object
	.size		_ZN39_INTERNAL_066b23a0_4_k_cu_f5f0abbf_46164cuda3std6ranges3__45__cpo4swapE,(.L_8 - _ZN39_INTERNAL_066b23a0_4_k_cu_f5f0abbf_46164cuda3std6ranges3__45__cpo4swapE)
_ZN39_INTERNAL_066b23a0_4_k_cu_f5f0abbf_46164cuda3std6ranges3__45__cpo4swapE:
	.zero		1
.L_8:


//--------------------- .nv.constant0._ZN7cutlass13device_kernelINS_4gemm6kernel13GemmUniversalIN4cute5tupleIJiiiiEEENS1_10collective13CollectiveMmaINS1_34MainloopSm90TmaGmmaWarpSpecializedILi3ENS5_IJNS4_1CILi1EEESB_SB_EEENS1_35KernelTmaWarpSpecializedCooperativeEEENS5_IJNSA_ILi128EEENSA_ILi64EEESF_EEEaNS5_IJlSB_lEEEaSI_NS4_8TiledMMAINS4_8MMA_AtomIJNS4_4SM904GMMA26MMA_64x64x32_S32S8S8_SS_TNEEEENS4_6LayoutINS5_IJNSA_ILi2EEESB_SB_EEENS5_IJSB_NSA_ILi0EEESS_EEEEENS5_IJNS4_10UnderscoreESV_SV_EEEEENS4_13SM90_TMA_LOADENS4_14ComposedLayoutINS4_7SwizzleILi3ELi4ELi3EEENS4_18smem_ptr_flag_bitsILi8EEENSP_INS5_IJNSA_ILi8EEESF_EEENS5_IJSF_SB_EEEEEEEvNS4_8identityESY_S18_vS19_EENS_8epilogue10collective6detail29Sm90TmaWarpSpecializedAdapterINS1C_15DefaultEpilogueIaSI_SI_NS1B_6thread17LinearCombinationIaLi1EiiLNS1G_9ScaleType4KindE0ELNS_15FloatRoundStyleE2EaEENS1_15EpilogueDefaultEEEEEvvEEEEvNT_6ParamsE --------------------------
	.section	.nv.constant0._ZN7cutlass13device_kernelINS_4gemm6kernel13GemmUniversalIN4cute5tupleIJiiiiEEENS1_10collective13CollectiveMmaINS1_34MainloopSm90TmaGmmaWarpSpecializedILi3ENS5_IJNS4_1CILi1EEESB_SB_EEENS1_35KernelTmaWarpSpecializedCooperativeEEENS5_IJNSA_ILi128EEENSA_ILi64EEESF_EEEaNS5_IJlSB_lEEEaSI_NS4_8TiledMMAINS4_8MMA_AtomIJNS4_4SM904GMMA26MMA_64x64x32_S32S8S8_SS_TNEEEENS4_6LayoutINS5_IJNSA_ILi2EEESB_SB_EEENS5_IJSB_NSA_ILi0EEESS_EEEEENS5_IJNS4_10UnderscoreESV_SV_EEEEENS4_13SM90_TMA_LOADENS4_14ComposedLayoutINS4_7SwizzleILi3ELi4ELi3EEENS4_18smem_ptr_flag_bitsILi8EEENSP_INS5_IJNSA_ILi8EEESF_EEENS5_IJSF_SB_EEEEEEEvNS4_8identityESY_S18_vS19_EENS_8epilogue10collective6detail29Sm90TmaWarpSpecializedAdapterINS1C_15DefaultEpilogueIaSI_SI_NS1B_6thread17LinearCombinationIaLi1EiiLNS1G_9ScaleType4KindE0ELNS_15FloatRoundStyleE2EaEENS1_15EpilogueDefaultEEEEEvvEEEEvNT_6ParamsE,"a",@progbits
	.sectionflags	@""
	.align	4
.nv.constant0._ZN7cutlass13device_kernelINS_4gemm6kernel13GemmUniversalIN4cute5tupleIJiiiiEEENS1_10collective13CollectiveMmaINS1_34MainloopSm90TmaGmmaWarpSpecializedILi3ENS5_IJNS4_1CILi1EEESB_SB_EEENS1_35KernelTmaWarpSpecializedCooperativeEEENS5_IJNSA_ILi128EEENSA_ILi64EEESF_EEEaNS5_IJlSB_lEEEaSI_NS4_8TiledMMAINS4_8MMA_AtomIJNS4_4SM904GMMA26MMA_64x64x32_S32S8S8_SS_TNEEEENS4_6LayoutINS5_IJNSA_ILi2EEESB_SB_EEENS5_IJSB_NSA_ILi0EEESS_EEEEENS5_IJNS4_10UnderscoreESV_SV_EEEEENS4_13SM90_TMA_LOADENS4_14ComposedLayoutINS4_7SwizzleILi3ELi4ELi3EEENS4_18smem_ptr_flag_bitsILi8EEENSP_INS5_IJNSA_ILi8EEESF_EEENS5_IJSF_SB_EEEEEEEvNS4_8identityESY_S18_vS19_EENS_8epilogue10collective6detail29Sm90TmaWarpSpecializedAdapterINS1C_15DefaultEpilogueIaSI_SI_NS1B_6thread17LinearCombinationIaLi1EiiLNS1G_9ScaleType4KindE0ELNS_15FloatRoundStyleE2EaEENS1_15EpilogueDefaultEEEEEvvEEEEvNT_6ParamsE:
	.zero		1664


//--------------------- SYMBOLS --------------------------

	.type		.nv.reservedSmem.offset0,@object
	.size		.nv.reservedSmem.offset0,0x4
	.type		__assertfail,@function
